// auto-generated by cutlass_sweep.gemm — config: {"arch": "sm_90", "cluster_m": 1, "cluster_n": 2, "dtype": "int8", "dtype_b": "int8", "layout": "nt", "stages": 0, "tile_k": 32, "tile_m": 128, "tile_n": 64}
#include "cutlass/cutlass.h"
#include "cutlass/gemm/collective/collective_builder.hpp"
#include "cutlass/gemm/device/gemm_universal_adapter.h"
#include "cutlass/gemm/kernel/gemm_universal.hpp"
#include "cutlass/epilogue/collective/collective_builder.hpp"

using ElemA = int8_t;
using ElemB = int8_t;
using ElemCD = int8_t;
using Acc  = int32_t;
using TileShape    = cute::Shape<cute::_128, cute::_64, cute::_32>;
using ClusterShape = cute::Shape<cute::_1, cute::_2, cute::_1>;

using CollectiveEpilogue = typename cutlass::epilogue::collective::CollectiveBuilder<
    cutlass::arch::Sm90, cutlass::arch::OpClassTensorOp,
    TileShape, ClusterShape,
    cutlass::epilogue::collective::EpilogueTileAuto,
    Acc, Acc,
    ElemCD, cutlass::layout::RowMajor, 128 / cutlass::sizeof_bits<ElemCD>::value,
    ElemCD, cutlass::layout::RowMajor, 128 / cutlass::sizeof_bits<ElemCD>::value,
    cutlass::epilogue::collective::EpilogueScheduleAuto
  >::CollectiveOp;

using CollectiveMainloop = typename cutlass::gemm::collective::CollectiveBuilder<
    cutlass::arch::Sm90, cutlass::arch::OpClassTensorOp,
    ElemA, cutlass::layout::RowMajor, 128 / cutlass::sizeof_bits<ElemA>::value,
    ElemB, cutlass::layout::ColumnMajor, 128 / cutlass::sizeof_bits<ElemB>::value,
    Acc,
    TileShape, ClusterShape,
    cutlass::gemm::collective::StageCountAutoCarveout<static_cast<int>(sizeof(typename CollectiveEpilogue::SharedStorage))>,
    cutlass::gemm::collective::KernelScheduleAuto
  >::CollectiveOp;

using GemmKernel = cutlass::gemm::kernel::GemmUniversal<
    cute::Shape<int,int,int,int>,
    CollectiveMainloop,
    CollectiveEpilogue
>;
using Gemm = cutlass::gemm::device::GemmUniversalAdapter<GemmKernel>;

// Force the device kernel symbol into the cubin without needing a host main.
auto* _anchor = &cutlass::device_kernel<GemmKernel>;


// ===== COMPILED SASS (sm_90a) =====

	.target	sm_90a

	.elftype	@"ET_EXEC"


//--------------------- .note.nv.tkinfo           --------------------------
	.section	.note.nv.tkinfo,"",@"SHT_NOTE"
	.sectionflags	@"SHF_NOTE_NV_TKINFO"
	.tkinfo
        /*0018*/ 	.word	0x00000002
        /*0030*/ 	.string	""
        /*0030*/ 	.string	"ptxas"
        /*0030*/ 	.string	"Cuda compilation tools, release 13.0, V13.0.88"
        /*0030*/ 	.string	"Build cuda_13.0.r13.0/compiler.36424714_0"
        /*0030*/ 	.string	"-arch sm_90a -m 64 "



//--------------------- .note.nv.cuinfo           --------------------------
	.section	.note.nv.cuinfo,"",@"SHT_NOTE"
	.sectionflags	@"SHF_NOTE_NV_CUINFO"
        /*0018*/ 	.short	0x0002
        /*001a*/ 	.short	0x005a
        /*001c*/ 	.short	0x0082
	.zero		2


//--------------------- .nv.info                  --------------------------
	.section	.nv.info,"",@"SHT_CUDA_INFO"
	.align	4


	//----- nvinfo : EIATTR_REGCOUNT
	.align		4
        /*0000*/ 	.byte	0x04, 0x2f
        /*0002*/ 	.short	(.L_15 - .L_14)
	.align		4
.L_14:
        /*0004*/ 	.word	index@(_ZN7cutlass13device_kernelINS_4gemm6kernel13GemmUniversalIN4cute5tupleIJiiiiEEENS1_10collective13CollectiveMmaINS1_34MainloopSm90TmaGmmaWarpSpecializedILi37ENS5_IJNS4_1CILi1EEENSA_ILi2EEESB_EEENS1_35KernelTmaWarpSpecializedCooperativeEEENS5_IJNSA_ILi128EEENSA_ILi64EEENSA_ILi32EEEEEEaNS5_IJlSB_lEEEaSK_NS4_8TiledMMAINS4_8MMA_AtomIJNS4_4SM904GMMA26MMA_64x64x32_S32S8S8_SS_TNEEEENS4_6LayoutINS5_IJSC_SB_SB_EEENS5_IJSB_NSA_ILi0EEEST_EEEEENS5_IJNS4_10UnderscoreESW_SW_EEEEENS4_23SM90_TMA_LOAD_MULTICASTENS4_14ComposedLayoutINS4_7SwizzleILi1ELi4ELi3EEENS4_18smem_ptr_flag_bitsILi8EEENSR_INS5_IJNSA_ILi8EEESI_EEENS5_IJSI_SB_EEEEEEEvNS4_8identityENS4_13SM90_TMA_LOADES19_vS1A_EENS_8epilogue10collective6detail29Sm90TmaWarpSpecializedAdapterINS1E_15DefaultEpilogueIaSK_SK_NS1D_6thread17LinearCombinationIaLi1EiiLNS1I_9ScaleType4KindE0ELNS_15FloatRoundStyleE2EaEENS1_15EpilogueDefaultEEEEEvvEEEEvNT_6ParamsE)
        /*0008*/ 	.word	0x000000a8


	//----- nvinfo : EIATTR_FRAME_SIZE
	.align		4
.L_15:
        /*000c*/ 	.byte	0x04, 0x11
        /*000e*/ 	.short	(.L_17 - .L_16)
	.align		4
.L_16:
        /*0010*/ 	.word	index@(_ZN7cutlass13device_kernelINS_4gemm6kernel13GemmUniversalIN4cute5tupleIJiiiiEEENS1_10collective13CollectiveMmaINS1_34MainloopSm90TmaGmmaWarpSpecializedILi37ENS5_IJNS4_1CILi1EEENSA_ILi2EEESB_EEENS1_35KernelTmaWarpSpecializedCooperativeEEENS5_IJNSA_ILi128EEENSA_ILi64EEENSA_ILi32EEEEEEaNS5_IJlSB_lEEEaSK_NS4_8TiledMMAINS4_8MMA_AtomIJNS4_4SM904GMMA26MMA_64x64x32_S32S8S8_SS_TNEEEENS4_6LayoutINS5_IJSC_SB_SB_EEENS5_IJSB_NSA_ILi0EEEST_EEEEENS5_IJNS4_10UnderscoreESW_SW_EEEEENS4_23SM90_TMA_LOAD_MULTICASTENS4_14ComposedLayoutINS4_7SwizzleILi1ELi4ELi3EEENS4_18smem_ptr_flag_bitsILi8EEENSR_INS5_IJNSA_ILi8EEESI_EEENS5_IJSI_SB_EEEEEEEvNS4_8identityENS4_13SM90_TMA_LOADES19_vS1A_EENS_8epilogue10collective6detail29Sm90TmaWarpSpecializedAdapterINS1E_15DefaultEpilogueIaSK_SK_NS1D_6thread17LinearCombinationIaLi1EiiLNS1I_9ScaleType4KindE0ELNS_15FloatRoundStyleE2EaEENS1_15EpilogueDefaultEEEEEvvEEEEvNT_6ParamsE)
        /*0014*/ 	.word	0x00000000


	//----- nvinfo : EIATTR_MIN_STACK_SIZE
	.align		4
.L_17:
        /*0018*/ 	.byte	0x04, 0x12
        /*001a*/ 	.short	(.L_19 - .L_18)
	.align		4
.L_18:
        /*001c*/ 	.word	index@(_ZN7cutlass13device_kernelINS_4gemm6kernel13GemmUniversalIN4cute5tupleIJiiiiEEENS1_10collective13CollectiveMmaINS1_34MainloopSm90TmaGmmaWarpSpecializedILi37ENS5_IJNS4_1CILi1EEENSA_ILi2EEESB_EEENS1_35KernelTmaWarpSpecializedCooperativeEEENS5_IJNSA_ILi128EEENSA_ILi64EEENSA_ILi32EEEEEEaNS5_IJlSB_lEEEaSK_NS4_8TiledMMAINS4_8MMA_AtomIJNS4_4SM904GMMA26MMA_64x64x32_S32S8S8_SS_TNEEEENS4_6LayoutINS5_IJSC_SB_SB_EEENS5_IJSB_NSA_ILi0EEEST_EEEEENS5_IJNS4_10UnderscoreESW_SW_EEEEENS4_23SM90_TMA_LOAD_MULTICASTENS4_14ComposedLayoutINS4_7SwizzleILi1ELi4ELi3EEENS4_18smem_ptr_flag_bitsILi8EEENSR_INS5_IJNSA_ILi8EEESI_EEENS5_IJSI_SB_EEEEEEEvNS4_8identityENS4_13SM90_TMA_LOADES19_vS1A_EENS_8epilogue10collective6detail29Sm90TmaWarpSpecializedAdapterINS1E_15DefaultEpilogueIaSK_SK_NS1D_6thread17LinearCombinationIaLi1EiiLNS1I_9ScaleType4KindE0ELNS_15FloatRoundStyleE2EaEENS1_15EpilogueDefaultEEEEEvvEEEEvNT_6ParamsE)
        /*0020*/ 	.word	0x00000000
.L_19:


//--------------------- .nv.compat                --------------------------
	.section	.nv.compat,"",@"SHT_CUDA_COMPAT_INFO"
	.align	4
        /*0000*/ 	.byte	0x02, 0x09, 0x01, 0x00, 0x02, 0x02, 0x04, 0x00, 0x02, 0x05, 0x05, 0x00, 0x03, 0x07, 0x01, 0x01
        /*0010*/ 	.byte	0x02, 0x03, 0x01, 0x00, 0x02, 0x06, 0x01, 0x00, 0x04, 0x0b, 0x08, 0x00, 0x00, 0x00, 0x00, 0x00
        /*0020*/ 	.byte	0x00, 0x00, 0x00, 0x00


//--------------------- .nv.info._ZN7cutlass13device_kernelINS_4gemm6kernel13GemmUniversalIN4cute5tupleIJiiiiEEENS1_10collective13CollectiveMmaINS1_34MainloopSm90TmaGmmaWarpSpecializedILi37ENS5_IJNS4_1CILi1EEENSA_ILi2EEESB_EEENS1_35KernelTmaWarpSpecializedCooperativeEEENS5_IJNSA_ILi128EEENSA_ILi64EEENSA_ILi32EEEEEEaNS5_IJlSB_lEEEaSK_NS4_8TiledMMAINS4_8MMA_AtomIJNS4_4SM904GMMA26MMA_64x64x32_S32S8S8_SS_TNEEEENS4_6LayoutINS5_IJSC_SB_SB_EEENS5_IJSB_NSA_ILi0EEEST_EEEEENS5_IJNS4_10UnderscoreESW_SW_EEEEENS4_23SM90_TMA_LOAD_MULTICASTENS4_14ComposedLayoutINS4_7SwizzleILi1ELi4ELi3EEENS4_18smem_ptr_flag_bitsILi8EEENSR_INS5_IJNSA_ILi8EEESI_EEENS5_IJSI_SB_EEEEEEEvNS4_8identityENS4_13SM90_TMA_LOADES19_vS1A_EENS_8epilogue10collective6detail29Sm90TmaWarpSpecializedAdapterINS1E_15DefaultEpilogueIaSK_SK_NS1D_6thread17LinearCombinationIaLi1EiiLNS1I_9ScaleType4KindE0ELNS_15FloatRoundStyleE2EaEENS1_15EpilogueDefaultEEEEEvvEEEEvNT_6ParamsE --------------------------
	.section	.nv.info._ZN7cutlass13device_kernelINS_4gemm6kernel13GemmUniversalIN4cute5tupleIJiiiiEEENS1_10collective13CollectiveMmaINS1_34MainloopSm90TmaGmmaWarpSpecializedILi37ENS5_IJNS4_1CILi1EEENSA_ILi2EEESB_EEENS1_35KernelTmaWarpSpecializedCooperativeEEENS5_IJNSA_ILi128EEENSA_ILi64EEENSA_ILi32EEEEEEaNS5_IJlSB_lEEEaSK_NS4_8TiledMMAINS4_8MMA_AtomIJNS4_4SM904GMMA26MMA_64x64x32_S32S8S8_SS_TNEEEENS4_6LayoutINS5_IJSC_SB_SB_EEENS5_IJSB_NSA_ILi0EEEST_EEEEENS5_IJNS4_10UnderscoreESW_SW_EEEEENS4_23SM90_TMA_LOAD_MULTICASTENS4_14ComposedLayoutINS4_7SwizzleILi1ELi4ELi3EEENS4_18smem_ptr_flag_bitsILi8EEENSR_INS5_IJNSA_ILi8EEESI_EEENS5_IJSI_SB_EEEEEEEvNS4_8identityENS4_13SM90_TMA_LOADES19_vS1A_EENS_8epilogue10collective6detail29Sm90TmaWarpSpecializedAdapterINS1E_15DefaultEpilogueIaSK_SK_NS1D_6thread17LinearCombinationIaLi1EiiLNS1I_9ScaleType4KindE0ELNS_15FloatRoundStyleE2EaEENS1_15EpilogueDefaultEEEEEvvEEEEvNT_6ParamsE,"",@"SHT_CUDA_INFO"
	.sectionflags	@""
	.align	4


	//----- nvinfo : EIATTR_CUDA_API_VERSION
	.align		4
        /*0000*/ 	.byte	0x04, 0x37
        /*0002*/ 	.short	(.L_21 - .L_20)
.L_20:
        /*0004*/ 	.word	0x00000082


	//----- nvinfo : EIATTR_KPARAM_INFO
	.align		4
.L_21:
        /*0008*/ 	.byte	0x04, 0x17
        /*000a*/ 	.short	(.L_23 - .L_22)
.L_22:
        /*000c*/ 	.word	0x00000000
        /*0010*/ 	.short	0x0000
        /*0012*/ 	.short	0x0070
        /*0014*/ 	.byte	0x00, 0xf0, 0x01, 0x10


	//----- nvinfo : EIATTR_SPARSE_MMA_MASK
	.align		4
.L_23:
        /*0018*/ 	.byte	0x03, 0x50
        /*001a*/ 	.short	0x0000


	//----- nvinfo : EIATTR_MAXREG_COUNT
	.align		4
        /*001c*/ 	.byte	0x03, 0x1b
        /*001e*/ 	.short	0x00a8


	//----- nvinfo : EIATTR_NUM_BARRIERS
	.align		4
        /*0020*/ 	.byte	0x02, 0x4c
        /*0022*/ 	.byte	0x01
	.zero		1


	//----- nvinfo : EIATTR_EXTERNS
	.align		4
        /*0024*/ 	.byte	0x04, 0x0f
        /*0026*/ 	.short	(.L_25 - .L_24)


	//   ....[0]....
	.align		4
.L_24:
        /*0028*/ 	.word	index@(__assertfail)


	//----- nvinfo : EIATTR_MERCURY_ISA_VERSION
	.align		4
.L_25:
        /*002c*/ 	.byte	0x03, 0x5f
        /*002e*/ 	.short	0x0101


	//----- nvinfo : EIATTR_INT_WARP_WIDE_INSTR_OFFSETS
	.align		4
        /*0030*/ 	.byte	0x04, 0x31
        /*0032*/ 	.short	(.L_27 - .L_26)


	//   ....[0]....
.L_26:
        /*0034*/ 	.word	0x00000880


	//   ....[1]....
        /*0038*/ 	.word	0x000008a0


	//   ....[2]....
        /*003c*/ 	.word	0x00000a70


	//----- nvinfo : EIATTR_COOP_GROUP_MASK_REGIDS
	.align		4
.L_27:
        /*0040*/ 	.byte	0x04, 0x29
        /*0042*/ 	.short	(.L_29 - .L_28)


	//   ....[0]....
.L_28:
        /*0044*/ 	.word	0xffffffff


	//   ....[1]....
        /*0048*/ 	.word	0xffffffff


	//   ....[2]....
        /*004c*/ 	.word	0xffffffff


	//   ....[3]....
        /*0050*/ 	.word	0xffffffff


	//   ....[4]....
        /*0054*/ 	.word	0xffffffff


	//   ....[5]....
        /*0058*/ 	.word	0xffffffff


	//----- nvinfo : EIATTR_COOP_GROUP_INSTR_OFFSETS
	.align		4
.L_29:
        /*005c*/ 	.byte	0x04, 0x28
        /*005e*/ 	.short	(.L_31 - .L_30)


	//   ....[0]....
.L_30:
        /*0060*/ 	.word	0x00000060


	//   ....[1]....
        /*0064*/ 	.word	0x00000070


	//   ....[2]....
        /*0068*/ 	.word	0x00000130


	//   ....[3]....
        /*006c*/ 	.word	0x00000720


	//   ....[4]....
        /*0070*/ 	.word	0x00000be0


	//   ....[5]....
        /*0074*/ 	.word	0x00001820


	//----- nvinfo : EIATTR_REG_RECONFIG
	.align		4
.L_31:
        /*0078*/ 	.byte	0x01, 0x54
	.zero		2


	//----- nvinfo : EIATTR_SYSCALL_OFFSETS
	.align		4
        /*007c*/ 	.byte	0x04, 0x46
        /*007e*/ 	.short	(.L_33 - .L_32)


	//   ....[0]....
.L_32:
        /*0080*/ 	.word	0x00001a10


	//----- nvinfo : EIATTR_MBARRIER_INSTR_OFFSETS
	.align		4
.L_33:
        /*0084*/ 	.byte	0x04, 0x39
        /*0086*/ 	.short	(.L_35 - .L_34)


	//   ....[0]....
.L_34:
        /*0088*/ 	.word	0x00000250
        /*008c*/ 	.word	0x000000ff
        /*0090*/ 	.word	0x00000000
        /*0094*/ 	.short	0x0100
        /*0096*/ 	.byte	0x08
	.zero		1


	//   ....[1]....
        /*0098*/ 	.word	0x00000260
        /*009c*/ 	.word	0x000000ff
        /*00a0*/ 	.word	0x00000128
        /*00a4*/ 	.short	0x0100
        /*00a6*/ 	.byte	0x08
	.zero		1


	//   ....[2]....
        /*00a8*/ 	.word	0x00000270
        /*00ac*/ 	.word	0x000000ff
        /*00b0*/ 	.word	0x00000008
        /*00b4*/ 	.short	0x0100
        /*00b6*/ 	.byte	0x08
	.zero		1


	//   ....[3]....
        /*00b8*/ 	.word	0x00000280
        /*00bc*/ 	.word	0x000000ff
        /*00c0*/ 	.word	0x00000130
        /*00c4*/ 	.short	0x0100
        /*00c6*/ 	.byte	0x08
	.zero		1


	//   ....[4]....
        /*00c8*/ 	.word	0x00000290
        /*00cc*/ 	.word	0x000000ff
        /*00d0*/ 	.word	0x00000010
        /*00d4*/ 	.short	0x0100
        /*00d6*/ 	.byte	0x08
	.zero		1


	//   ....[5]....
        /*00d8*/ 	.word	0x000002a0
        /*00dc*/ 	.word	0x000000ff
        /*00e0*/ 	.word	0x00000138
        /*00e4*/ 	.short	0x0100
        /*00e6*/ 	.byte	0x08
	.zero		1


	//   ....[6]....
        /*00e8*/ 	.word	0x000002b0
        /*00ec*/ 	.word	0x000000ff
        /*00f0*/ 	.word	0x00000018
        /*00f4*/ 	.short	0x0100
        /*00f6*/ 	.byte	0x08
	.zero		1


	//   ....[7]....
        /*00f8*/ 	.word	0x000002c0
        /*00fc*/ 	.word	0x000000ff
        /*0100*/ 	.word	0x00000140
        /*0104*/ 	.short	0x0100
        /*0106*/ 	.byte	0x08
	.zero		1


	//   ....[8]....
        /*0108*/ 	.word	0x000002d0
        /*010c*/ 	.word	0x000000ff
        /*0110*/ 	.word	0x00000020
        /*0114*/ 	.short	0x0100
        /*0116*/ 	.byte	0x08
	.zero		1


	//   ....[9]....
        /*0118*/ 	.word	0x000002e0
        /*011c*/ 	.word	0x000000ff
        /*0120*/ 	.word	0x00000148
        /*0124*/ 	.short	0x0100
        /*0126*/ 	.byte	0x08
	.zero		1


	//   ....[10]....
        /*0128*/ 	.word	0x000002f0
        /*012c*/ 	.word	0x000000ff
        /*0130*/ 	.word	0x00000028
        /*0134*/ 	.short	0x0100
        /*0136*/ 	.byte	0x08
	.zero		1


	//   ....[11]....
        /*0138*/ 	.word	0x00000300
        /*013c*/ 	.word	0x000000ff
        /*0140*/ 	.word	0x00000150
        /*0144*/ 	.short	0x0100
        /*0146*/ 	.byte	0x08
	.zero		1


	//   ....[12]....
        /*0148*/ 	.word	0x00000310
        /*014c*/ 	.word	0x000000ff
        /*0150*/ 	.word	0x00000030
        /*0154*/ 	.short	0x0100
        /*0156*/ 	.byte	0x08
	.zero		1


	//   ....[13]....
        /*0158*/ 	.word	0x00000320
        /*015c*/ 	.word	0x000000ff
        /*0160*/ 	.word	0x00000158
        /*0164*/ 	.short	0x0100
        /*0166*/ 	.byte	0x08
	.zero		1


	//   ....[14]....
        /*0168*/ 	.word	0x00000330
        /*016c*/ 	.word	0x000000ff
        /*0170*/ 	.word	0x00000038
        /*0174*/ 	.short	0x0100
        /*0176*/ 	.byte	0x08
	.zero		1


	//   ....[15]....
        /*0178*/ 	.word	0x00000340
        /*017c*/ 	.word	0x000000ff
        /*0180*/ 	.word	0x00000160
        /*0184*/ 	.short	0x0100
        /*0186*/ 	.byte	0x08
	.zero		1


	//   ....[16]....
        /*0188*/ 	.word	0x00000350
        /*018c*/ 	.word	0x000000ff
        /*0190*/ 	.word	0x00000040
        /*0194*/ 	.short	0x0100
        /*0196*/ 	.byte	0x08
	.zero		1


	//   ....[17]....
        /*0198*/ 	.word	0x00000360
        /*019c*/ 	.word	0x000000ff
        /*01a0*/ 	.word	0x00000168
        /*01a4*/ 	.short	0x0100
        /*01a6*/ 	.byte	0x08
	.zero		1


	//   ....[18]....
        /*01a8*/ 	.word	0x00000370
        /*01ac*/ 	.word	0x000000ff
        /*01b0*/ 	.word	0x00000048
        /*01b4*/ 	.short	0x0100
        /*01b6*/ 	.byte	0x08
	.zero		1


	//   ....[19]....
        /*01b8*/ 	.word	0x00000380
        /*01bc*/ 	.word	0x000000ff
        /*01c0*/ 	.word	0x00000170
        /*01c4*/ 	.short	0x0100
        /*01c6*/ 	.byte	0x08
	.zero		1


	//   ....[20]....
        /*01c8*/ 	.word	0x00000390
        /*01cc*/ 	.word	0x000000ff
        /*01d0*/ 	.word	0x00000050
        /*01d4*/ 	.short	0x0100
        /*01d6*/ 	.byte	0x08
	.zero		1


	//   ....[21]....
        /*01d8*/ 	.word	0x000003a0
        /*01dc*/ 	.word	0x000000ff
        /*01e0*/ 	.word	0x00000178
        /*01e4*/ 	.short	0x0100
        /*01e6*/ 	.byte	0x08
	.zero		1


	//   ....[22]....
        /*01e8*/ 	.word	0x000003b0
        /*01ec*/ 	.word	0x000000ff
        /*01f0*/ 	.word	0x00000058
        /*01f4*/ 	.short	0x0100
        /*01f6*/ 	.byte	0x08
	.zero		1


	//   ....[23]....
        /*01f8*/ 	.word	0x000003c0
        /*01fc*/ 	.word	0x000000ff
        /*0200*/ 	.word	0x00000180
        /*0204*/ 	.short	0x0100
        /*0206*/ 	.byte	0x08
	.zero		1


	//   ....[24]....
        /*0208*/ 	.word	0x000003d0
        /*020c*/ 	.word	0x000000ff
        /*0210*/ 	.word	0x00000060
        /*0214*/ 	.short	0x0100
        /*0216*/ 	.byte	0x08
	.zero		1


	//   ....[25]....
        /*0218*/ 	.word	0x000003e0
        /*021c*/ 	.word	0x000000ff
        /*0220*/ 	.word	0x00000188
        /*0224*/ 	.short	0x0100
        /*0226*/ 	.byte	0x08
	.zero		1


	//   ....[26]....
        /*0228*/ 	.word	0x000003f0
        /*022c*/ 	.word	0x000000ff
        /*0230*/ 	.word	0x00000068
        /*0234*/ 	.short	0x0100
        /*0236*/ 	.byte	0x08
	.zero		1


	//   ....[27]....
        /*0238*/ 	.word	0x00000400
        /*023c*/ 	.word	0x000000ff
        /*0240*/ 	.word	0x00000190
        /*0244*/ 	.short	0x0100
        /*0246*/ 	.byte	0x08
	.zero		1


	//   ....[28]....
        /*0248*/ 	.word	0x00000410
        /*024c*/ 	.word	0x000000ff
        /*0250*/ 	.word	0x00000070
        /*0254*/ 	.short	0x0100
        /*0256*/ 	.byte	0x08
	.zero		1


	//   ....[29]....
        /*0258*/ 	.word	0x00000420
        /*025c*/ 	.word	0x000000ff
        /*0260*/ 	.word	0x00000198
        /*0264*/ 	.short	0x0100
        /*0266*/ 	.byte	0x08
	.zero		1


	//   ....[30]....
        /*0268*/ 	.word	0x00000430
        /*026c*/ 	.word	0x000000ff
        /*0270*/ 	.word	0x00000078
        /*0274*/ 	.short	0x0100
        /*0276*/ 	.byte	0x08
	.zero		1


	//   ....[31]....
        /*0278*/ 	.word	0x00000440
        /*027c*/ 	.word	0x000000ff
        /*0280*/ 	.word	0x000001a0
        /*0284*/ 	.short	0x0100
        /*0286*/ 	.byte	0x08
	.zero		1


	//   ....[32]....
        /*0288*/ 	.word	0x00000450
        /*028c*/ 	.word	0x000000ff
        /*0290*/ 	.word	0x00000080
        /*0294*/ 	.short	0x0100
        /*0296*/ 	.byte	0x08
	.zero		1


	//   ....[33]....
        /*0298*/ 	.word	0x00000460
        /*029c*/ 	.word	0x000000ff
        /*02a0*/ 	.word	0x000001a8
        /*02a4*/ 	.short	0x0100
        /*02a6*/ 	.byte	0x08
	.zero		1


	//   ....[34]....
        /*02a8*/ 	.word	0x00000470
        /*02ac*/ 	.word	0x000000ff
        /*02b0*/ 	.word	0x00000088
        /*02b4*/ 	.short	0x0100
        /*02b6*/ 	.byte	0x08
	.zero		1


	//   ....[35]....
        /*02b8*/ 	.word	0x00000480
        /*02bc*/ 	.word	0x000000ff
        /*02c0*/ 	.word	0x000001b0
        /*02c4*/ 	.short	0x0100
        /*02c6*/ 	.byte	0x08
	.zero		1


	//   ....[36]....
        /*02c8*/ 	.word	0x00000490
        /*02cc*/ 	.word	0x000000ff
        /*02d0*/ 	.word	0x00000090
        /*02d4*/ 	.short	0x0100
        /*02d6*/ 	.byte	0x08
	.zero		1


	//   ....[37]....
        /*02d8*/ 	.word	0x000004a0
        /*02dc*/ 	.word	0x000000ff
        /*02e0*/ 	.word	0x000001b8
        /*02e4*/ 	.short	0x0100
        /*02e6*/ 	.byte	0x08
	.zero		1


	//   ....[38]....
        /*02e8*/ 	.word	0x000004b0
        /*02ec*/ 	.word	0x000000ff
        /*02f0*/ 	.word	0x00000098
        /*02f4*/ 	.short	0x0100
        /*02f6*/ 	.byte	0x08
	.zero		1


	//   ....[39]....
        /*02f8*/ 	.word	0x000004c0
        /*02fc*/ 	.word	0x000000ff
        /*0300*/ 	.word	0x000001c0
        /*0304*/ 	.short	0x0100
        /*0306*/ 	.byte	0x08
	.zero		1


	//   ....[40]....
        /*0308*/ 	.word	0x000004d0
        /*030c*/ 	.word	0x000000ff
        /*0310*/ 	.word	0x000000a0
        /*0314*/ 	.short	0x0100
        /*0316*/ 	.byte	0x08
	.zero		1


	//   ....[41]....
        /*0318*/ 	.word	0x000004e0
        /*031c*/ 	.word	0x000000ff
        /*0320*/ 	.word	0x000001c8
        /*0324*/ 	.short	0x0100
        /*0326*/ 	.byte	0x08
	.zero		1


	//   ....[42]....
        /*0328*/ 	.word	0x000004f0
        /*032c*/ 	.word	0x000000ff
        /*0330*/ 	.word	0x000000a8
        /*0334*/ 	.short	0x0100
        /*0336*/ 	.byte	0x08
	.zero		1


	//   ....[43]....
        /*0338*/ 	.word	0x00000500
        /*033c*/ 	.word	0x000000ff
        /*0340*/ 	.word	0x000001d0
        /*0344*/ 	.short	0x0100
        /*0346*/ 	.byte	0x08
	.zero		1


	//   ....[44]....
        /*0348*/ 	.word	0x00000510
        /*034c*/ 	.word	0x000000ff
        /*0350*/ 	.word	0x000000b0
        /*0354*/ 	.short	0x0100
        /*0356*/ 	.byte	0x08
	.zero		1


	//   ....[45]....
        /*0358*/ 	.word	0x00000520
        /*035c*/ 	.word	0x000000ff
        /*0360*/ 	.word	0x000001d8
        /*0364*/ 	.short	0x0100
        /*0366*/ 	.byte	0x08
	.zero		1


	//   ....[46]....
        /*0368*/ 	.word	0x00000530
        /*036c*/ 	.word	0x000000ff
        /*0370*/ 	.word	0x000000b8
        /*0374*/ 	.short	0x0100
        /*0376*/ 	.byte	0x08
	.zero		1


	//   ....[47]....
        /*0378*/ 	.word	0x00000540
        /*037c*/ 	.word	0x000000ff
        /*0380*/ 	.word	0x000001e0
        /*0384*/ 	.short	0x0100
        /*0386*/ 	.byte	0x08
	.zero		1


	//   ....[48]....
        /*0388*/ 	.word	0x00000550
        /*038c*/ 	.word	0x000000ff
        /*0390*/ 	.word	0x000000c0
        /*0394*/ 	.short	0x0100
        /*0396*/ 	.byte	0x08
	.zero		1


	//   ....[49]....
        /*0398*/ 	.word	0x00000560
        /*039c*/ 	.word	0x000000ff
        /*03a0*/ 	.word	0x000001e8
        /*03a4*/ 	.short	0x0100
        /*03a6*/ 	.byte	0x08
	.zero		1


	//   ....[50]....
        /*03a8*/ 	.word	0x00000570
        /*03ac*/ 	.word	0x000000ff
        /*03b0*/ 	.word	0x000000c8
        /*03b4*/ 	.short	0x0100
        /*03b6*/ 	.byte	0x08
	.zero		1


	//   ....[51]....
        /*03b8*/ 	.word	0x00000580
        /*03bc*/ 	.word	0x000000ff
        /*03c0*/ 	.word	0x000001f0
        /*03c4*/ 	.short	0x0100
        /*03c6*/ 	.byte	0x08
	.zero		1


	//   ....[52]....
        /*03c8*/ 	.word	0x00000590
        /*03cc*/ 	.word	0x000000ff
        /*03d0*/ 	.word	0x000000d0
        /*03d4*/ 	.short	0x0100
        /*03d6*/ 	.byte	0x08
	.zero		1


	//   ....[53]....
        /*03d8*/ 	.word	0x000005a0
        /*03dc*/ 	.word	0x000000ff
        /*03e0*/ 	.word	0x000001f8
        /*03e4*/ 	.short	0x0100
        /*03e6*/ 	.byte	0x08
	.zero		1


	//   ....[54]....
        /*03e8*/ 	.word	0x000005b0
        /*03ec*/ 	.word	0x000000ff
        /*03f0*/ 	.word	0x000000d8
        /*03f4*/ 	.short	0x0100
        /*03f6*/ 	.byte	0x08
	.zero		1


	//   ....[55]....
        /*03f8*/ 	.word	0x000005c0
        /*03fc*/ 	.word	0x000000ff
        /*0400*/ 	.word	0x00000200
        /*0404*/ 	.short	0x0100
        /*0406*/ 	.byte	0x08
	.zero		1


	//   ....[56]....
        /*0408*/ 	.word	0x000005d0
        /*040c*/ 	.word	0x000000ff
        /*0410*/ 	.word	0x000000e0
        /*0414*/ 	.short	0x0100
        /*0416*/ 	.byte	0x08
	.zero		1


	//   ....[57]....
        /*0418*/ 	.word	0x000005e0
        /*041c*/ 	.word	0x000000ff
        /*0420*/ 	.word	0x00000208
        /*0424*/ 	.short	0x0100
        /*0426*/ 	.byte	0x08
	.zero		1


	//   ....[58]....
        /*0428*/ 	.word	0x000005f0
        /*042c*/ 	.word	0x000000ff
        /*0430*/ 	.word	0x000000e8
        /*0434*/ 	.short	0x0100
        /*0436*/ 	.byte	0x08
	.zero		1


	//   ....[59]....
        /*0438*/ 	.word	0x00000600
        /*043c*/ 	.word	0x000000ff
        /*0440*/ 	.word	0x00000210
        /*0444*/ 	.short	0x0100
        /*0446*/ 	.byte	0x08
	.zero		1


	//   ....[60]....
        /*0448*/ 	.word	0x00000610
        /*044c*/ 	.word	0x000000ff
        /*0450*/ 	.word	0x000000f0
        /*0454*/ 	.short	0x0100
        /*0456*/ 	.byte	0x08
	.zero		1


	//   ....[61]....
        /*0458*/ 	.word	0x00000620
        /*045c*/ 	.word	0x000000ff
        /*0460*/ 	.word	0x00000218
        /*0464*/ 	.short	0x0100
        /*0466*/ 	.byte	0x08
	.zero		1


	//   ....[62]....
        /*0468*/ 	.word	0x00000630
        /*046c*/ 	.word	0x000000ff
        /*0470*/ 	.word	0x000000f8
        /*0474*/ 	.short	0x0100
        /*0476*/ 	.byte	0x08
	.zero		1


	//   ....[63]....
        /*0478*/ 	.word	0x00000640
        /*047c*/ 	.word	0x000000ff
        /*0480*/ 	.word	0x00000220
        /*0484*/ 	.short	0x0100
        /*0486*/ 	.byte	0x08
	.zero		1


	//   ....[64]....
        /*0488*/ 	.word	0x00000650
        /*048c*/ 	.word	0x000000ff
        /*0490*/ 	.word	0x00000100
        /*0494*/ 	.short	0x0100
        /*0496*/ 	.byte	0x08
	.zero		1


	//   ....[65]....
        /*0498*/ 	.word	0x00000660
        /*049c*/ 	.word	0x000000ff
        /*04a0*/ 	.word	0x00000228
        /*04a4*/ 	.short	0x0100
        /*04a6*/ 	.byte	0x08
	.zero		1


	//   ....[66]....
        /*04a8*/ 	.word	0x00000670
        /*04ac*/ 	.word	0x000000ff
        /*04b0*/ 	.word	0x00000108
        /*04b4*/ 	.short	0x0100
        /*04b6*/ 	.byte	0x08
	.zero		1


	//   ....[67]....
        /*04b8*/ 	.word	0x00000680
        /*04bc*/ 	.word	0x000000ff
        /*04c0*/ 	.word	0x00000230
        /*04c4*/ 	.short	0x0100
        /*04c6*/ 	.byte	0x08
	.zero		1


	//   ....[68]....
        /*04c8*/ 	.word	0x00000690
        /*04cc*/ 	.word	0x000000ff
        /*04d0*/ 	.word	0x00000110
        /*04d4*/ 	.short	0x0100
        /*04d6*/ 	.byte	0x08
	.zero		1


	//   ....[69]....
        /*04d8*/ 	.word	0x000006a0
        /*04dc*/ 	.word	0x000000ff
        /*04e0*/ 	.word	0x00000238
        /*04e4*/ 	.short	0x0100
        /*04e6*/ 	.byte	0x08
	.zero		1


	//   ....[70]....
        /*04e8*/ 	.word	0x000006b0
        /*04ec*/ 	.word	0x000000ff
        /*04f0*/ 	.word	0x00000118
        /*04f4*/ 	.short	0x0100
        /*04f6*/ 	.byte	0x08
	.zero		1


	//   ....[71]....
        /*04f8*/ 	.word	0x000006c0
        /*04fc*/ 	.word	0x000000ff
        /*0500*/ 	.word	0x00000240
        /*0504*/ 	.short	0x0100
        /*0506*/ 	.byte	0x08
	.zero		1


	//   ....[72]....
        /*0508*/ 	.word	0x000006d0
        /*050c*/ 	.word	0x000000ff
        /*0510*/ 	.word	0x00000120
        /*0514*/ 	.short	0x0100
        /*0516*/ 	.byte	0x08
	.zero		1


	//   ....[73]....
        /*0518*/ 	.word	0x000006e0
        /*051c*/ 	.word	0x000000ff
        /*0520*/ 	.word	0x00000248
        /*0524*/ 	.short	0x0100
        /*0526*/ 	.byte	0x08
	.zero		1


	//   ....[74]....
        /*0528*/ 	.word	0x00000b10
        /*052c*/ 	.word	0x000000ff
        /*0530*/ 	.word	0x00000260
        /*0534*/ 	.short	0x0100
        /*0536*/ 	.byte	0x06
	.zero		1


	//   ....[75]....
        /*0538*/ 	.word	0x00000b90
        /*053c*/ 	.word	0x000000ff
        /*0540*/ 	.word	0x00000268
        /*0544*/ 	.short	0x0100
        /*0546*/ 	.byte	0x06
	.zero		1


	//   ....[76]....
        /*0548*/ 	.word	0x00001ae0
        /*054c*/ 	.word	0x00000003
        /*0550*/ 	.word	0x00000000
        /*0554*/ 	.short	0x010a
        /*0556*/ 	.byte	0x3f
	.zero		1


	//   ....[77]....
        /*0558*/ 	.word	0x00001b40
        /*055c*/ 	.word	0x00000003
        /*0560*/ 	.word	0x00000000
        /*0564*/ 	.short	0x010a
        /*0566*/ 	.byte	0x3f
	.zero		1


	//   ....[78]....
        /*0568*/ 	.word	0x00001d50
        /*056c*/ 	.word	0x00000005
        /*0570*/ 	.word	0x00000000
        /*0574*/ 	.short	0x010a
        /*0576*/ 	.byte	0x3f
	.zero		1


	//   ....[79]....
        /*0578*/ 	.word	0x00001d90
        /*057c*/ 	.word	0x00000005
        /*0580*/ 	.word	0x00000000
        /*0584*/ 	.short	0x010a
        /*0586*/ 	.byte	0x3f
	.zero		1


	//   ....[80]....
        /*0588*/ 	.word	0x00001e80
        /*058c*/ 	.word	0x00000004
        /*0590*/ 	.word	0x00000000
        /*0594*/ 	.short	0x0101
        /*0596*/ 	.byte	0x3f
	.zero		1


	//   ....[81]....
        /*0598*/ 	.word	0x000020a0
        /*059c*/ 	.word	0x00000000
        /*05a0*/ 	.word	0x00000000
        /*05a4*/ 	.short	0x0101
        /*05a6*/ 	.byte	0x3f
	.zero		1


	//   ....[82]....
        /*05a8*/ 	.word	0x00004dc0
        /*05ac*/ 	.word	0x00000014
        /*05b0*/ 	.word	0x00000128
        /*05b4*/ 	.short	0x010a
        /*05b6*/ 	.byte	0x3f
	.zero		1


	//   ....[83]....
        /*05b8*/ 	.word	0x000051b0
        /*05bc*/ 	.word	0x00000006
        /*05c0*/ 	.word	0x00000268
        /*05c4*/ 	.short	0x0101
        /*05c6*/ 	.byte	0x3f
	.zero		1


	//   ....[84]....
        /*05c8*/ 	.word	0x000058b0
        /*05cc*/ 	.word	0x00000007
        /*05d0*/ 	.word	0x00000000
        /*05d4*/ 	.short	0x010a
        /*05d6*/ 	.byte	0x3f
	.zero		1


	//   ....[85]....
        /*05d8*/ 	.word	0x00005930
        /*05dc*/ 	.word	0x00000006
        /*05e0*/ 	.word	0x00000000
        /*05e4*/ 	.short	0x010a
        /*05e6*/ 	.byte	0x3f
	.zero		1


	//   ....[86]....
        /*05e8*/ 	.word	0x000059c0
        /*05ec*/ 	.word	0x00000007
        /*05f0*/ 	.word	0x00000000
        /*05f4*/ 	.short	0x010a
        /*05f6*/ 	.byte	0x3f
	.zero		1


	//   ....[87]....
        /*05f8*/ 	.word	0x00005a50
        /*05fc*/ 	.word	0x00000006
        /*0600*/ 	.word	0x00000000
        /*0604*/ 	.short	0x010a
        /*0606*/ 	.byte	0x3f
	.zero		1


	//   ....[88]....
        /*0608*/ 	.word	0x00005ae0
        /*060c*/ 	.word	0x00000007
        /*0610*/ 	.word	0x00000000
        /*0614*/ 	.short	0x010a
        /*0616*/ 	.byte	0x3f
	.zero		1


	//   ....[89]....
        /*0618*/ 	.word	0x00005b70
        /*061c*/ 	.word	0x00000006
        /*0620*/ 	.word	0x00000000
        /*0624*/ 	.short	0x010a
        /*0626*/ 	.byte	0x3f
	.zero		1


	//   ....[90]....
        /*0628*/ 	.word	0x00005c00
        /*062c*/ 	.word	0x00000007
        /*0630*/ 	.word	0x00000000
        /*0634*/ 	.short	0x010a
        /*0636*/ 	.byte	0x3f
	.zero		1


	//   ....[91]....
        /*0638*/ 	.word	0x00005c90
        /*063c*/ 	.word	0x00000006
        /*0640*/ 	.word	0x00000000
        /*0644*/ 	.short	0x010a
        /*0646*/ 	.byte	0x3f
	.zero		1


	//   ....[92]....
        /*0648*/ 	.word	0x00005d20
        /*064c*/ 	.word	0x00000007
        /*0650*/ 	.word	0x00000000
        /*0654*/ 	.short	0x010a
        /*0656*/ 	.byte	0x3f
	.zero		1


	//   ....[93]....
        /*0658*/ 	.word	0x00005db0
        /*065c*/ 	.word	0x00000006
        /*0660*/ 	.word	0x00000000
        /*0664*/ 	.short	0x010a
        /*0666*/ 	.byte	0x3f
	.zero		1


	//   ....[94]....
        /*0668*/ 	.word	0x00005e40
        /*066c*/ 	.word	0x00000007
        /*0670*/ 	.word	0x00000000
        /*0674*/ 	.short	0x010a
        /*0676*/ 	.byte	0x3f
	.zero		1


	//   ....[95]....
        /*0678*/ 	.word	0x00005ed0
        /*067c*/ 	.word	0x00000006
        /*0680*/ 	.word	0x00000000
        /*0684*/ 	.short	0x010a
        /*0686*/ 	.byte	0x3f
	.zero		1


	//   ....[96]....
        /*0688*/ 	.word	0x00005f60
        /*068c*/ 	.word	0x00000007
        /*0690*/ 	.word	0x00000000
        /*0694*/ 	.short	0x010a
        /*0696*/ 	.byte	0x3f
	.zero		1


	//   ....[97]....
        /*0698*/ 	.word	0x00005ff0
        /*069c*/ 	.word	0x00000006
        /*06a0*/ 	.word	0x00000000
        /*06a4*/ 	.short	0x010a
        /*06a6*/ 	.byte	0x3f
	.zero		1


	//   ....[98]....
        /*06a8*/ 	.word	0x00006080
        /*06ac*/ 	.word	0x00000007
        /*06b0*/ 	.word	0x00000000
        /*06b4*/ 	.short	0x010a
        /*06b6*/ 	.byte	0x3f
	.zero		1


	//   ....[99]....
        /*06b8*/ 	.word	0x00006110
        /*06bc*/ 	.word	0x00000006
        /*06c0*/ 	.word	0x00000000
        /*06c4*/ 	.short	0x010a
        /*06c6*/ 	.byte	0x3f
	.zero		1


	//   ....[100]....
        /*06c8*/ 	.word	0x000061a0
        /*06cc*/ 	.word	0x00000007
        /*06d0*/ 	.word	0x00000000
        /*06d4*/ 	.short	0x010a
        /*06d6*/ 	.byte	0x3f
	.zero		1


	//   ....[101]....
        /*06d8*/ 	.word	0x00006230
        /*06dc*/ 	.word	0x00000006
        /*06e0*/ 	.word	0x00000000
        /*06e4*/ 	.short	0x010a
        /*06e6*/ 	.byte	0x3f
	.zero		1


	//   ....[102]....
        /*06e8*/ 	.word	0x000062c0
        /*06ec*/ 	.word	0x00000007
        /*06f0*/ 	.word	0x00000000
        /*06f4*/ 	.short	0x010a
        /*06f6*/ 	.byte	0x3f
	.zero		1


	//   ....[103]....
        /*06f8*/ 	.word	0x00006350
        /*06fc*/ 	.word	0x00000006
        /*0700*/ 	.word	0x00000000
        /*0704*/ 	.short	0x010a
        /*0706*/ 	.byte	0x3f
	.zero		1


	//   ....[104]....
        /*0708*/ 	.word	0x000063e0
        /*070c*/ 	.word	0x00000007
        /*0710*/ 	.word	0x00000000
        /*0714*/ 	.short	0x010a
        /*0716*/ 	.byte	0x3f
	.zero		1


	//   ....[105]....
        /*0718*/ 	.word	0x00006470
        /*071c*/ 	.word	0x00000006
        /*0720*/ 	.word	0x00000000
        /*0724*/ 	.short	0x010a
        /*0726*/ 	.byte	0x3f
	.zero		1


	//   ....[106]....
        /*0728*/ 	.word	0x00006500
        /*072c*/ 	.word	0x00000007
        /*0730*/ 	.word	0x00000000
        /*0734*/ 	.short	0x010a
        /*0736*/ 	.byte	0x3f
	.zero		1


	//   ....[107]....
        /*0738*/ 	.word	0x00006590
        /*073c*/ 	.word	0x00000006
        /*0740*/ 	.word	0x00000000
        /*0744*/ 	.short	0x010a
        /*0746*/ 	.byte	0x3f
	.zero		1


	//   ....[108]....
        /*0748*/ 	.word	0x00006620
        /*074c*/ 	.word	0x00000007
        /*0750*/ 	.word	0x00000000
        /*0754*/ 	.short	0x010a
        /*0756*/ 	.byte	0x3f
	.zero		1


	//   ....[109]....
        /*0758*/ 	.word	0x000066b0
        /*075c*/ 	.word	0x00000006
        /*0760*/ 	.word	0x00000000
        /*0764*/ 	.short	0x010a
        /*0766*/ 	.byte	0x3f
	.zero		1


	//   ....[110]....
        /*0768*/ 	.word	0x00006740
        /*076c*/ 	.word	0x00000007
        /*0770*/ 	.word	0x00000000
        /*0774*/ 	.short	0x010a
        /*0776*/ 	.byte	0x3f
	.zero		1


	//   ....[111]....
        /*0778*/ 	.word	0x000067d0
        /*077c*/ 	.word	0x00000006
        /*0780*/ 	.word	0x00000000
        /*0784*/ 	.short	0x010a
        /*0786*/ 	.byte	0x3f
	.zero		1


	//   ....[112]....
        /*0788*/ 	.word	0x00006860
        /*078c*/ 	.word	0x00000007
        /*0790*/ 	.word	0x00000000
        /*0794*/ 	.short	0x010a
        /*0796*/ 	.byte	0x3f
	.zero		1


	//   ....[113]....
        /*0798*/ 	.word	0x000068f0
        /*079c*/ 	.word	0x00000006
        /*07a0*/ 	.word	0x00000000
        /*07a4*/ 	.short	0x010a
        /*07a6*/ 	.byte	0x3f
	.zero		1


	//   ....[114]....
        /*07a8*/ 	.word	0x00006980
        /*07ac*/ 	.word	0x00000007
        /*07b0*/ 	.word	0x00000000
        /*07b4*/ 	.short	0x010a
        /*07b6*/ 	.byte	0x3f
	.zero		1


	//   ....[115]....
        /*07b8*/ 	.word	0x00006a10
        /*07bc*/ 	.word	0x00000006
        /*07c0*/ 	.word	0x00000000
        /*07c4*/ 	.short	0x010a
        /*07c6*/ 	.byte	0x3f
	.zero		1


	//   ....[116]....
        /*07c8*/ 	.word	0x00006aa0
        /*07cc*/ 	.word	0x00000007
        /*07d0*/ 	.word	0x00000000
        /*07d4*/ 	.short	0x010a
        /*07d6*/ 	.byte	0x3f
	.zero		1


	//   ....[117]....
        /*07d8*/ 	.word	0x00006b30
        /*07dc*/ 	.word	0x00000006
        /*07e0*/ 	.word	0x00000000
        /*07e4*/ 	.short	0x010a
        /*07e6*/ 	.byte	0x3f
	.zero		1


	//   ....[118]....
        /*07e8*/ 	.word	0x00006bc0
        /*07ec*/ 	.word	0x00000007
        /*07f0*/ 	.word	0x00000000
        /*07f4*/ 	.short	0x010a
        /*07f6*/ 	.byte	0x3f
	.zero		1


	//   ....[119]....
        /*07f8*/ 	.word	0x00006c50
        /*07fc*/ 	.word	0x00000006
        /*0800*/ 	.word	0x00000000
        /*0804*/ 	.short	0x010a
        /*0806*/ 	.byte	0x3f
	.zero		1


	//   ....[120]....
        /*0808*/ 	.word	0x00006ce0
        /*080c*/ 	.word	0x00000005
        /*0810*/ 	.word	0x00000000
        /*0814*/ 	.short	0x010a
        /*0816*/ 	.byte	0x3f
	.zero		1


	//   ....[121]....
        /*0818*/ 	.word	0x00006d40
        /*081c*/ 	.word	0x00000003
        /*0820*/ 	.word	0x00000000
        /*0824*/ 	.short	0x010a
        /*0826*/ 	.byte	0x3f
	.zero		1


	//   ....[122]....
        /*0828*/ 	.word	0x00006d90
        /*082c*/ 	.word	0x00000005
        /*0830*/ 	.word	0x00000000
        /*0834*/ 	.short	0x010a
        /*0836*/ 	.byte	0x3f
	.zero		1


	//   ....[123]....
        /*0838*/ 	.word	0x00006e60
        /*083c*/ 	.word	0x00000014
        /*0840*/ 	.word	0x00000128
        /*0844*/ 	.short	0x010a
        /*0846*/ 	.byte	0x3f
	.zero		1


	//   ....[124]....
        /*0848*/ 	.word	0x00006f30
        /*084c*/ 	.word	0x00000007
        /*0850*/ 	.word	0x00000000
        /*0854*/ 	.short	0x010a
        /*0856*/ 	.byte	0x3f
	.zero		1


	//   ....[125]....
        /*0858*/ 	.word	0x00006f80
        /*085c*/ 	.word	0x00000006
        /*0860*/ 	.word	0x00000000
        /*0864*/ 	.short	0x010a
        /*0866*/ 	.byte	0x3f
	.zero		1


	//   ....[126]....
        /*0868*/ 	.word	0x00006fd0
        /*086c*/ 	.word	0x00000007
        /*0870*/ 	.word	0x00000000
        /*0874*/ 	.short	0x010a
        /*0876*/ 	.byte	0x3f
	.zero		1


	//   ....[127]....
        /*0878*/ 	.word	0x00007020
        /*087c*/ 	.word	0x00000006
        /*0880*/ 	.word	0x00000000
        /*0884*/ 	.short	0x010a
        /*0886*/ 	.byte	0x3f
	.zero		1


	//   ....[128]....
        /*0888*/ 	.word	0x00007070
        /*088c*/ 	.word	0x00000007
        /*0890*/ 	.word	0x00000000
        /*0894*/ 	.short	0x010a
        /*0896*/ 	.byte	0x3f
	.zero		1


	//   ....[129]....
        /*0898*/ 	.word	0x000070c0
        /*089c*/ 	.word	0x00000006
        /*08a0*/ 	.word	0x00000000
        /*08a4*/ 	.short	0x010a
        /*08a6*/ 	.byte	0x3f
	.zero		1


	//   ....[130]....
        /*08a8*/ 	.word	0x00007110
        /*08ac*/ 	.word	0x00000007
        /*08b0*/ 	.word	0x00000000
        /*08b4*/ 	.short	0x010a
        /*08b6*/ 	.byte	0x3f
	.zero		1


	//   ....[131]....
        /*08b8*/ 	.word	0x00007160
        /*08bc*/ 	.word	0x00000006
        /*08c0*/ 	.word	0x00000000
        /*08c4*/ 	.short	0x010a
        /*08c6*/ 	.byte	0x3f
	.zero		1


	//   ....[132]....
        /*08c8*/ 	.word	0x000071b0
        /*08cc*/ 	.word	0x00000007
        /*08d0*/ 	.word	0x00000000
        /*08d4*/ 	.short	0x010a
        /*08d6*/ 	.byte	0x3f
	.zero		1


	//   ....[133]....
        /*08d8*/ 	.word	0x00007200
        /*08dc*/ 	.word	0x00000006
        /*08e0*/ 	.word	0x00000000
        /*08e4*/ 	.short	0x010a
        /*08e6*/ 	.byte	0x3f
	.zero		1


	//   ....[134]....
        /*08e8*/ 	.word	0x00007250
        /*08ec*/ 	.word	0x00000007
        /*08f0*/ 	.word	0x00000000
        /*08f4*/ 	.short	0x010a
        /*08f6*/ 	.byte	0x3f
	.zero		1


	//   ....[135]....
        /*08f8*/ 	.word	0x000072a0
        /*08fc*/ 	.word	0x00000006
        /*0900*/ 	.word	0x00000000
        /*0904*/ 	.short	0x010a
        /*0906*/ 	.byte	0x3f
	.zero		1


	//   ....[136]....
        /*0908*/ 	.word	0x000072f0
        /*090c*/ 	.word	0x00000007
        /*0910*/ 	.word	0x00000000
        /*0914*/ 	.short	0x010a
        /*0916*/ 	.byte	0x3f
	.zero		1


	//   ....[137]....
        /*0918*/ 	.word	0x00007340
        /*091c*/ 	.word	0x00000006
        /*0920*/ 	.word	0x00000000
        /*0924*/ 	.short	0x010a
        /*0926*/ 	.byte	0x3f
	.zero		1


	//   ....[138]....
        /*0928*/ 	.word	0x00007390
        /*092c*/ 	.word	0x00000007
        /*0930*/ 	.word	0x00000000
        /*0934*/ 	.short	0x010a
        /*0936*/ 	.byte	0x3f
	.zero		1


	//   ....[139]....
        /*0938*/ 	.word	0x000073e0
        /*093c*/ 	.word	0x00000006
        /*0940*/ 	.word	0x00000000
        /*0944*/ 	.short	0x010a
        /*0946*/ 	.byte	0x3f
	.zero		1


	//   ....[140]....
        /*0948*/ 	.word	0x00007430
        /*094c*/ 	.word	0x00000007
        /*0950*/ 	.word	0x00000000
        /*0954*/ 	.short	0x010a
        /*0956*/ 	.byte	0x3f
	.zero		1


	//   ....[141]....
        /*0958*/ 	.word	0x00007480
        /*095c*/ 	.word	0x00000006
        /*0960*/ 	.word	0x00000000
        /*0964*/ 	.short	0x010a
        /*0966*/ 	.byte	0x3f
	.zero		1


	//   ....[142]....
        /*0968*/ 	.word	0x000074d0
        /*096c*/ 	.word	0x00000007
        /*0970*/ 	.word	0x00000000
        /*0974*/ 	.short	0x010a
        /*0976*/ 	.byte	0x3f
	.zero		1


	//   ....[143]....
        /*0978*/ 	.word	0x00007520
        /*097c*/ 	.word	0x00000006
        /*0980*/ 	.word	0x00000000
        /*0984*/ 	.short	0x010a
        /*0986*/ 	.byte	0x3f
	.zero		1


	//   ....[144]....
        /*0988*/ 	.word	0x00007570
        /*098c*/ 	.word	0x00000007
        /*0990*/ 	.word	0x00000000
        /*0994*/ 	.short	0x010a
        /*0996*/ 	.byte	0x3f
	.zero		1


	//   ....[145]....
        /*0998*/ 	.word	0x000075c0
        /*099c*/ 	.word	0x00000006
        /*09a0*/ 	.word	0x00000000
        /*09a4*/ 	.short	0x010a
        /*09a6*/ 	.byte	0x3f
	.zero		1


	//   ....[146]....
        /*09a8*/ 	.word	0x00007610
        /*09ac*/ 	.word	0x00000007
        /*09b0*/ 	.word	0x00000000
        /*09b4*/ 	.short	0x010a
        /*09b6*/ 	.byte	0x3f
	.zero		1


	//   ....[147]....
        /*09b8*/ 	.word	0x00007660
        /*09bc*/ 	.word	0x00000006
        /*09c0*/ 	.word	0x00000000
        /*09c4*/ 	.short	0x010a
        /*09c6*/ 	.byte	0x3f
	.zero		1


	//   ....[148]....
        /*09c8*/ 	.word	0x000076b0
        /*09cc*/ 	.word	0x00000007
        /*09d0*/ 	.word	0x00000000
        /*09d4*/ 	.short	0x010a
        /*09d6*/ 	.byte	0x3f
	.zero		1


	//   ....[149]....
        /*09d8*/ 	.word	0x00007700
        /*09dc*/ 	.word	0x00000006
        /*09e0*/ 	.word	0x00000000
        /*09e4*/ 	.short	0x010a
        /*09e6*/ 	.byte	0x3f
	.zero		1


	//   ....[150]....
        /*09e8*/ 	.word	0x00007750
        /*09ec*/ 	.word	0x00000007
        /*09f0*/ 	.word	0x00000000
        /*09f4*/ 	.short	0x010a
        /*09f6*/ 	.byte	0x3f
	.zero		1


	//   ....[151]....
        /*09f8*/ 	.word	0x000077a0
        /*09fc*/ 	.word	0x00000006
        /*0a00*/ 	.word	0x00000000
        /*0a04*/ 	.short	0x010a
        /*0a06*/ 	.byte	0x3f
	.zero		1


	//   ....[152]....
        /*0a08*/ 	.word	0x000077f0
        /*0a0c*/ 	.word	0x00000007
        /*0a10*/ 	.word	0x00000000
        /*0a14*/ 	.short	0x010a
        /*0a16*/ 	.byte	0x3f
	.zero		1


	//   ....[153]....
        /*0a18*/ 	.word	0x00007840
        /*0a1c*/ 	.word	0x00000006
        /*0a20*/ 	.word	0x00000000
        /*0a24*/ 	.short	0x010a
        /*0a26*/ 	.byte	0x3f
	.zero		1


	//   ....[154]....
        /*0a28*/ 	.word	0x00007890
        /*0a2c*/ 	.word	0x00000007
        /*0a30*/ 	.word	0x00000000
        /*0a34*/ 	.short	0x010a
        /*0a36*/ 	.byte	0x3f
	.zero		1


	//   ....[155]....
        /*0a38*/ 	.word	0x000078e0
        /*0a3c*/ 	.word	0x00000006
        /*0a40*/ 	.word	0x00000000
        /*0a44*/ 	.short	0x010a
        /*0a46*/ 	.byte	0x3f
	.zero		1


	//   ....[156]....
        /*0a48*/ 	.word	0x00007930
        /*0a4c*/ 	.word	0x00000007
        /*0a50*/ 	.word	0x00000000
        /*0a54*/ 	.short	0x010a
        /*0a56*/ 	.byte	0x3f
	.zero		1


	//   ....[157]....
        /*0a58*/ 	.word	0x00007980
        /*0a5c*/ 	.word	0x00000006
        /*0a60*/ 	.word	0x00000000
        /*0a64*/ 	.short	0x010a
        /*0a66*/ 	.byte	0x3f
	.zero		1


	//   ....[158]....
        /*0a68*/ 	.word	0x000079d0
        /*0a6c*/ 	.word	0x00000007
        /*0a70*/ 	.word	0x00000000
        /*0a74*/ 	.short	0x010a
        /*0a76*/ 	.byte	0x3f
	.zero		1


	//   ....[159]....
        /*0a78*/ 	.word	0x00007a20
        /*0a7c*/ 	.word	0x00000006
        /*0a80*/ 	.word	0x00000000
        /*0a84*/ 	.short	0x010a
        /*0a86*/ 	.byte	0x3f
	.zero		1


	//----- nvinfo : EIATTR_NUM_MBARRIERS
	.align		4
.L_35:
        /*0a88*/ 	.byte	0x03, 0x38
        /*0a8a*/ 	.short	0x004c


	//----- nvinfo : EIATTR_EXIT_INSTR_OFFSETS
	.align		4
        /*0a8c*/ 	.byte	0x04, 0x1c
        /*0a8e*/ 	.short	(.L_37 - .L_36)


	//   ....[0]....
.L_36:
        /*0a90*/ 	.word	0x00000db0


	//   ....[1]....
        /*0a94*/ 	.word	0x000015c0


	//   ....[2]....
        /*0a98*/ 	.word	0x00004540


	//   ....[3]....
        /*0a9c*/ 	.word	0x00004aa0


	//   ....[4]....
        /*0aa0*/ 	.word	0x00006d30


	//----- nvinfo : EIATTR_MAX_THREADS
	.align		4
.L_37:
        /*0aa4*/ 	.byte	0x04, 0x05
        /*0aa6*/ 	.short	(.L_39 - .L_38)
.L_38:
        /*0aa8*/ 	.word	0x00000180
        /*0aac*/ 	.word	0x00000001
        /*0ab0*/ 	.word	0x00000001


	//----- nvinfo : EIATTR_CRS_STACK_SIZE
	.align		4
.L_39:
        /*0ab4*/ 	.byte	0x04, 0x1e
        /*0ab6*/ 	.short	(.L_41 - .L_40)
.L_40:
        /*0ab8*/ 	.word	0x00000000


	//----- nvinfo : EIATTR_CBANK_PARAM_SIZE
	.align		4
.L_41:
        /*0abc*/ 	.byte	0x03, 0x19
        /*0abe*/ 	.short	0x0470


	//----- nvinfo : EIATTR_PARAM_CBANK
	.align		4
        /*0ac0*/ 	.byte	0x04, 0x0a
        /*0ac2*/ 	.short	(.L_43 - .L_42)
	.align		4
.L_42:
        /*0ac4*/ 	.word	index@(.nv.constant0._ZN7cutlass13device_kernelINS_4gemm6kernel13GemmUniversalIN4cute5tupleIJiiiiEEENS1_10collective13CollectiveMmaINS1_34MainloopSm90TmaGmmaWarpSpecializedILi37ENS5_IJNS4_1CILi1EEENSA_ILi2EEESB_EEENS1_35KernelTmaWarpSpecializedCooperativeEEENS5_IJNSA_ILi128EEENSA_ILi64EEENSA_ILi32EEEEEEaNS5_IJlSB_lEEEaSK_NS4_8TiledMMAINS4_8MMA_AtomIJNS4_4SM904GMMA26MMA_64x64x32_S32S8S8_SS_TNEEEENS4_6LayoutINS5_IJSC_SB_SB_EEENS5_IJSB_NSA_ILi0EEEST_EEEEENS5_IJNS4_10UnderscoreESW_SW_EEEEENS4_23SM90_TMA_LOAD_MULTICASTENS4_14ComposedLayoutINS4_7SwizzleILi1ELi4ELi3EEENS4_18smem_ptr_flag_bitsILi8EEENSR_INS5_IJNSA_ILi8EEESI_EEENS5_IJSI_SB_EEEEEEEvNS4_8identityENS4_13SM90_TMA_LOADES19_vS1A_EENS_8epilogue10collective6detail29Sm90TmaWarpSpecializedAdapterINS1E_15DefaultEpilogueIaSK_SK_NS1D_6thread17LinearCombinationIaLi1EiiLNS1I_9ScaleType4KindE0ELNS_15FloatRoundStyleE2EaEENS1_15EpilogueDefaultEEEEEvvEEEEvNT_6ParamsE)
        /*0ac8*/ 	.short	0x0210
        /*0aca*/ 	.short	0x0470


	//----- nvinfo : EIATTR_SW_WAR
	.align		4
.L_43:
        /*0acc*/ 	.byte	0x04, 0x36
        /*0ace*/ 	.short	(.L_45 - .L_44)
.L_44:
        /*0ad0*/ 	.word	0x00000008
.L_45:


//--------------------- .nv.callgraph             --------------------------
	.section	.nv.callgraph,"",@"SHT_CUDA_CALLGRAPH"
	.align	4
	.sectionentsize	8
	.align		4
        /*0000*/ 	.word	0x00000000
	.align		4
        /*0004*/ 	.word	0xffffffff
	.align		4
        /*0008*/ 	.word	index@(_ZN7cutlass13device_kernelINS_4gemm6kernel13GemmUniversalIN4cute5tupleIJiiiiEEENS1_10collective13CollectiveMmaINS1_34MainloopSm90TmaGmmaWarpSpecializedILi37ENS5_IJNS4_1CILi1EEENSA_ILi2EEESB_EEENS1_35KernelTmaWarpSpecializedCooperativeEEENS5_IJNSA_ILi128EEENSA_ILi64EEENSA_ILi32EEEEEEaNS5_IJlSB_lEEEaSK_NS4_8TiledMMAINS4_8MMA_AtomIJNS4_4SM904GMMA26MMA_64x64x32_S32S8S8_SS_TNEEEENS4_6LayoutINS5_IJSC_SB_SB_EEENS5_IJSB_NSA_ILi0EEEST_EEEEENS5_IJNS4_10UnderscoreESW_SW_EEEEENS4_23SM90_TMA_LOAD_MULTICASTENS4_14ComposedLayoutINS4_7SwizzleILi1ELi4ELi3EEENS4_18smem_ptr_flag_bitsILi8EEENSR_INS5_IJNSA_ILi8EEESI_EEENS5_IJSI_SB_EEEEEEEvNS4_8identityENS4_13SM90_TMA_LOADES19_vS1A_EENS_8epilogue10collective6detail29Sm90TmaWarpSpecializedAdapterINS1E_15DefaultEpilogueIaSK_SK_NS1D_6thread17LinearCombinationIaLi1EiiLNS1I_9ScaleType4KindE0ELNS_15FloatRoundStyleE2EaEENS1_15EpilogueDefaultEEEEEvvEEEEvNT_6ParamsE)
	.align		4
        /*000c*/ 	.word	index@(__assertfail)
	.align		4
        /*0010*/ 	.word	0x00000000
	.align		4
        /*0014*/ 	.word	0xfffffffe
	.align		4
        /*0018*/ 	.word	0x00000000
	.align		4
        /*001c*/ 	.word	0xfffffffd
	.align		4
        /*0020*/ 	.word	0x00000000
	.align		4
        /*0024*/ 	.word	0xfffffffc


//--------------------- .nv.constant4             --------------------------
	.section	.nv.constant4,"a",@progbits
	.align	8
	.align		8
.nv.constant4:
        /*0000*/ 	.dword	__assertfail
	.align		8
        /*0008*/ 	.dword	__unnamed_1
	.align		8
        /*0010*/ 	.dword	_ZN40_INTERNAL_f4e30522_4_k_cu_80efa946_169344cuda3std3__45__cpo5beginE
	.align		8
        /*0018*/ 	.dword	_ZN40_INTERNAL_f4e30522_4_k_cu_80efa946_169344cuda3std3__45__cpo3endE
	.align		8
        /*0020*/ 	.dword	_ZN40_INTERNAL_f4e30522_4_k_cu_80efa946_169344cuda3std3__45__cpo6cbeginE
	.align		8
        /*0028*/ 	.dword	_ZN40_INTERNAL_f4e30522_4_k_cu_80efa946_169344cuda3std3__45__cpo4cendE
	.align		8
        /*0030*/ 	.dword	_ZN40_INTERNAL_f4e30522_4_k_cu_80efa946_169344cuda3std3__442_GLOBAL__N__f4e30522_4_k_cu_80efa946_169346ignoreE
	.align		8
        /*0038*/ 	.dword	_ZN40_INTERNAL_f4e30522_4_k_cu_80efa946_169344cuda3std3__419piecewise_constructE
	.align		8
        /*0040*/ 	.dword	_ZN40_INTERNAL_f4e30522_4_k_cu_80efa946_169344cuda3std3__48in_placeE
	.align		8
        /*0048*/ 	.dword	_ZN40_INTERNAL_f4e30522_4_k_cu_80efa946_169344cuda3std6ranges3__45__cpo4swapE
	.align		8
        /*0050*/ 	.dword	_ZN40_INTERNAL_f4e30522_4_k_cu_80efa946_169344cuda3std6ranges3__45__cpo9iter_moveE
	.align		8
        /*0058*/ 	.dword	_ZN40_INTERNAL_f4e30522_4_k_cu_80efa946_169344cute7productE
	.align		8
        /*0060*/ 	.dword	_ZN40_INTERNAL_f4e30522_4_k_cu_80efa946_169344cute1_E
	.align		8
        /*0068*/ 	.dword	$str$22
	.align		8
        /*0070*/ 	.dword	$str$23


//--------------------- .text._ZN7cutlass13device_kernelINS_4gemm6kernel13GemmUniversalIN4cute5tupleIJiiiiEEENS1_10collective13CollectiveMmaINS1_34MainloopSm90TmaGmmaWarpSpecializedILi37ENS5_IJNS4_1CILi1EEENSA_ILi2EEESB_EEENS1_35KernelTmaWarpSpecializedCooperativeEEENS5_IJNSA_ILi128EEENSA_ILi64EEENSA_ILi32EEEEEEaNS5_IJlSB_lEEEaSK_NS4_8TiledMMAINS4_8MMA_AtomIJNS4_4SM904GMMA26MMA_64x64x32_S32S8S8_SS_TNEEEENS4_6LayoutINS5_IJSC_SB_SB_EEENS5_IJSB_NSA_ILi0EEEST_EEEEENS5_IJNS4_10UnderscoreESW_SW_EEEEENS4_23SM90_TMA_LOAD_MULTICASTENS4_14ComposedLayoutINS4_7SwizzleILi1ELi4ELi3EEENS4_18smem_ptr_flag_bitsILi8EEENSR_INS5_IJNSA_ILi8EEESI_EEENS5_IJSI_SB_EEEEEEEvNS4_8identityENS4_13SM90_TMA_LOADES19_vS1A_EENS_8epilogue10collective6detail29Sm90TmaWarpSpecializedAdapterINS1E_15DefaultEpilogueIaSK_SK_NS1D_6thread17LinearCombinationIaLi1EiiLNS1I_9ScaleType4KindE0ELNS_15FloatRoundStyleE2EaEENS1_15EpilogueDefaultEEEEEvvEEEEvNT_6ParamsE --------------------------
	.section	.text._ZN7cutlass13device_kernelINS_4gemm6kernel13GemmUniversalIN4cute5tupleIJiiiiEEENS1_10collective13CollectiveMmaINS1_34MainloopSm90TmaGmmaWarpSpecializedILi37ENS5_IJNS4_1CILi1EEENSA_ILi2EEESB_EEENS1_35KernelTmaWarpSpecializedCooperativeEEENS5_IJNSA_ILi128EEENSA_ILi64EEENSA_ILi32EEEEEEaNS5_IJlSB_lEEEaSK_NS4_8TiledMMAINS4_8MMA_AtomIJNS4_4SM904GMMA26MMA_64x64x32_S32S8S8_SS_TNEEEENS4_6LayoutINS5_IJSC_SB_SB_EEENS5_IJSB_NSA_ILi0EEEST_EEEEENS5_IJNS4_10UnderscoreESW_SW_EEEEENS4_23SM90_TMA_LOAD_MULTICASTENS4_14ComposedLayoutINS4_7SwizzleILi1ELi4ELi3EEENS4_18smem_ptr_flag_bitsILi8EEENSR_INS5_IJNSA_ILi8EEESI_EEENS5_IJSI_SB_EEEEEEEvNS4_8identityENS4_13SM90_TMA_LOADES19_vS1A_EENS_8epilogue10collective6detail29Sm90TmaWarpSpecializedAdapterINS1E_15DefaultEpilogueIaSK_SK_NS1D_6thread17LinearCombinationIaLi1EiiLNS1I_9ScaleType4KindE0ELNS_15FloatRoundStyleE2EaEENS1_15EpilogueDefaultEEEEEvvEEEEvNT_6ParamsE,"ax",@progbits
	.align	128
.text._ZN7cutlass13device_kernelINS_4gemm6kernel13GemmUniversalIN4cute5tupleIJiiiiEEENS1_10collective13CollectiveMmaINS1_34MainloopSm90TmaGmmaWarpSpecializedILi37ENS5_IJNS4_1CILi1EEENSA_ILi2EEESB_EEENS1_35KernelTmaWarpSpecializedCooperativeEEENS5_IJNSA_ILi128EEENSA_ILi64EEENSA_ILi32EEEEEEaNS5_IJlSB_lEEEaSK_NS4_8TiledMMAINS4_8MMA_AtomIJNS4_4SM904GMMA26MMA_64x64x32_S32S8S8_SS_TNEEEENS4_6LayoutINS5_IJSC_SB_SB_EEENS5_IJSB_NSA_ILi0EEEST_EEEEENS5_IJNS4_10UnderscoreESW_SW_EEEEENS4_23SM90_TMA_LOAD_MULTICASTENS4_14ComposedLayoutINS4_7SwizzleILi1ELi4ELi3EEENS4_18smem_ptr_flag_bitsILi8EEENSR_INS5_IJNSA_ILi8EEESI_EEENS5_IJSI_SB_EEEEEEEvNS4_8identityENS4_13SM90_TMA_LOADES19_vS1A_EENS_8epilogue10collective6detail29Sm90TmaWarpSpecializedAdapterINS1E_15DefaultEpilogueIaSK_SK_NS1D_6thread17LinearCombinationIaLi1EiiLNS1I_9ScaleType4KindE0ELNS_15FloatRoundStyleE2EaEENS1_15EpilogueDefaultEEEEEvvEEEEvNT_6ParamsE:
        .type           _ZN7cutlass13device_kernelINS_4gemm6kernel13GemmUniversalIN4cute5tupleIJiiiiEEENS1_10collective13CollectiveMmaINS1_34MainloopSm90TmaGmmaWarpSpecializedILi37ENS5_IJNS4_1CILi1EEENSA_ILi2EEESB_EEENS1_35KernelTmaWarpSpecializedCooperativeEEENS5_IJNSA_ILi128EEENSA_ILi64EEENSA_ILi32EEEEEEaNS5_IJlSB_lEEEaSK_NS4_8TiledMMAINS4_8MMA_AtomIJNS4_4SM904GMMA26MMA_64x64x32_S32S8S8_SS_TNEEEENS4_6LayoutINS5_IJSC_SB_SB_EEENS5_IJSB_NSA_ILi0EEEST_EEEEENS5_IJNS4_10UnderscoreESW_SW_EEEEENS4_23SM90_TMA_LOAD_MULTICASTENS4_14ComposedLayoutINS4_7SwizzleILi1ELi4ELi3EEENS4_18smem_ptr_flag_bitsILi8EEENSR_INS5_IJNSA_ILi8EEESI_EEENS5_IJSI_SB_EEEEEEEvNS4_8identityENS4_13SM90_TMA_LOADES19_vS1A_EENS_8epilogue10collective6detail29Sm90TmaWarpSpecializedAdapterINS1E_15DefaultEpilogueIaSK_SK_NS1D_6thread17LinearCombinationIaLi1EiiLNS1I_9ScaleType4KindE0ELNS_15FloatRoundStyleE2EaEENS1_15EpilogueDefaultEEEEEvvEEEEvNT_6ParamsE,@function
        .size           _ZN7cutlass13device_kernelINS_4gemm6kernel13GemmUniversalIN4cute5tupleIJiiiiEEENS1_10collective13CollectiveMmaINS1_34MainloopSm90TmaGmmaWarpSpecializedILi37ENS5_IJNS4_1CILi1EEENSA_ILi2EEESB_EEENS1_35KernelTmaWarpSpecializedCooperativeEEENS5_IJNSA_ILi128EEENSA_ILi64EEENSA_ILi32EEEEEEaNS5_IJlSB_lEEEaSK_NS4_8TiledMMAINS4_8MMA_AtomIJNS4_4SM904GMMA26MMA_64x64x32_S32S8S8_SS_TNEEEENS4_6LayoutINS5_IJSC_SB_SB_EEENS5_IJSB_NSA_ILi0EEEST_EEEEENS5_IJNS4_10UnderscoreESW_SW_EEEEENS4_23SM90_TMA_LOAD_MULTICASTENS4_14ComposedLayoutINS4_7SwizzleILi1ELi4ELi3EEENS4_18smem_ptr_flag_bitsILi8EEENSR_INS5_IJNSA_ILi8EEESI_EEENS5_IJSI_SB_EEEEEEEvNS4_8identityENS4_13SM90_TMA_LOADES19_vS1A_EENS_8epilogue10collective6detail29Sm90TmaWarpSpecializedAdapterINS1E_15DefaultEpilogueIaSK_SK_NS1D_6thread17LinearCombinationIaLi1EiiLNS1I_9ScaleType4KindE0ELNS_15FloatRoundStyleE2EaEENS1_15EpilogueDefaultEEEEEvvEEEEvNT_6ParamsE,(.L_x_206 - _ZN7cutlass13device_kernelINS_4gemm6kernel13GemmUniversalIN4cute5tupleIJiiiiEEENS1_10collective13CollectiveMmaINS1_34MainloopSm90TmaGmmaWarpSpecializedILi37ENS5_IJNS4_1CILi1EEENSA_ILi2EEESB_EEENS1_35KernelTmaWarpSpecializedCooperativeEEENS5_IJNSA_ILi128EEENSA_ILi64EEENSA_ILi32EEEEEEaNS5_IJlSB_lEEEaSK_NS4_8TiledMMAINS4_8MMA_AtomIJNS4_4SM904GMMA26MMA_64x64x32_S32S8S8_SS_TNEEEENS4_6LayoutINS5_IJSC_SB_SB_EEENS5_IJSB_NSA_ILi0EEEST_EEEEENS5_IJNS4_10UnderscoreESW_SW_EEEEENS4_23SM90_TMA_LOAD_MULTICASTENS4_14ComposedLayoutINS4_7SwizzleILi1ELi4ELi3EEENS4_18smem_ptr_flag_bitsILi8EEENSR_INS5_IJNSA_ILi8EEESI_EEENS5_IJSI_SB_EEEEEEEvNS4_8identityENS4_13SM90_TMA_LOADES19_vS1A_EENS_8epilogue10collective6detail29Sm90TmaWarpSpecializedAdapterINS1E_15DefaultEpilogueIaSK_SK_NS1D_6thread17LinearCombinationIaLi1EiiLNS1I_9ScaleType4KindE0ELNS_15FloatRoundStyleE2EaEENS1_15EpilogueDefaultEEEEEvvEEEEvNT_6ParamsE)
        .other          _ZN7cutlass13device_kernelINS_4gemm6kernel13GemmUniversalIN4cute5tupleIJiiiiEEENS1_10collective13CollectiveMmaINS1_34MainloopSm90TmaGmmaWarpSpecializedILi37ENS5_IJNS4_1CILi1EEENSA_ILi2EEESB_EEENS1_35KernelTmaWarpSpecializedCooperativeEEENS5_IJNSA_ILi128EEENSA_ILi64EEENSA_ILi32EEEEEEaNS5_IJlSB_lEEEaSK_NS4_8TiledMMAINS4_8MMA_AtomIJNS4_4SM904GMMA26MMA_64x64x32_S32S8S8_SS_TNEEEENS4_6LayoutINS5_IJSC_SB_SB_EEENS5_IJSB_NSA_ILi0EEEST_EEEEENS5_IJNS4_10UnderscoreESW_SW_EEEEENS4_23SM90_TMA_LOAD_MULTICASTENS4_14ComposedLayoutINS4_7SwizzleILi1ELi4ELi3EEENS4_18smem_ptr_flag_bitsILi8EEENSR_INS5_IJNSA_ILi8EEESI_EEENS5_IJSI_SB_EEEEEEEvNS4_8identityENS4_13SM90_TMA_LOADES19_vS1A_EENS_8epilogue10collective6detail29Sm90TmaWarpSpecializedAdapterINS1E_15DefaultEpilogueIaSK_SK_NS1D_6thread17LinearCombinationIaLi1EiiLNS1I_9ScaleType4KindE0ELNS_15FloatRoundStyleE2EaEENS1_15EpilogueDefaultEEEEEvvEEEEvNT_6ParamsE,@"STO_CUDA_ENTRY STV_DEFAULT"
_ZN7cutlass13device_kernelINS_4gemm6kernel13GemmUniversalIN4cute5tupleIJiiiiEEENS1_10collective13CollectiveMmaINS1_34MainloopSm90TmaGmmaWarpSpecializedILi37ENS5_IJNS4_1CILi1EEENSA_ILi2EEESB_EEENS1_35KernelTmaWarpSpecializedCooperativeEEENS5_IJNSA_ILi128EEENSA_ILi64EEENSA_ILi32EEEEEEaNS5_IJlSB_lEEEaSK_NS4_8TiledMMAINS4_8MMA_AtomIJNS4_4SM904GMMA26MMA_64x64x32_S32S8S8_SS_TNEEEENS4_6LayoutINS5_IJSC_SB_SB_EEENS5_IJSB_NSA_ILi0EEEST_EEEEENS5_IJNS4_10UnderscoreESW_SW_EEEEENS4_23SM90_TMA_LOAD_MULTICASTENS4_14ComposedLayoutINS4_7SwizzleILi1ELi4ELi3EEENS4_18smem_ptr_flag_bitsILi8EEENSR_INS5_IJNSA_ILi8EEESI_EEENS5_IJSI_SB_EEEEEEEvNS4_8identityENS4_13SM90_TMA_LOADES19_vS1A_EENS_8epilogue10collective6detail29Sm90TmaWarpSpecializedAdapterINS1E_15DefaultEpilogueIaSK_SK_NS1D_6thread17LinearCombinationIaLi1EiiLNS1I_9ScaleType4KindE0ELNS_15FloatRoundStyleE2EaEENS1_15EpilogueDefaultEEEEEvvEEEEvNT_6ParamsE:
[----:B------:R-:W0:Y:S01]  /*0000*/  LDC R1, c[0x0][0x28] ;  /* 0x00000a00ff017b82 */ /* 0x000e220000000800 */
[----:B------:R-:W1:Y:S01]  /*0010*/  S2R R60, SR_TID.X ;  /* 0x00000000003c7919 */ /* 0x000e620000002100 */
[----:B------:R-:W-:Y:S01]  /*0020*/  ELECT P0, URZ, PT ;  /* 0x00000000003f782f */ /* 0x000fe20003800000 */
[----:B------:R-:W-:Y:S01]  /*0030*/  BSSY B0, `(.L_x_0) ;  /* 0x000000f000007945 */ /* 0x000fe20003800000 */
[--C-:B-1----:R-:W-:Y:S02]  /*0040*/  SHF.R.U32.HI R0, RZ, 0x5, R60.reuse ;  /* 0x00000005ff007819 */ /* 0x102fe4000001163c */
[----:B------:R-:W-:-:S03]  /*0050*/  SHF.R.U32.HI R6, RZ, 0x7, R60 ;  /* 0x00000007ff067819 */ /* 0x000fc6000001163c */
[----:B------:R-:W1:Y:S04]  /*0060*/  SHFL.IDX PT, R3, R0, RZ, 0x1f ;  /* 0x00001fff00037589 */ /* 0x000e6800000e0000 */
[----:B------:R2:W3:Y:S01]  /*0070*/  SHFL.IDX PT, R2, R6, RZ, 0x1f ;  /* 0x00001fff06027589 */ /* 0x0004e200000e0000 */
[----:B-1----:R-:W-:-:S13]  /*0080*/  ISETP.NE.OR P0, PT, R3, RZ, !P0 ;  /* 0x000000ff0300720c */ /* 0x002fda0004705670 */
[----:B0-23--:R-:W-:Y:S05]  /*0090*/  @P0 BRA `(.L_x_1) ;  /* 0x0000000000200947 */ /* 0x00dfea0003800000 */
[----:B------:R-:W-:Y:S02]  /*00a0*/  ULDC.64 UR4, c[0x0][0x198] ;  /* 0x0000660000047ab9 */ /* 0x000fe40000000a00 */
[----:B------:R-:W-:Y:S02]  /*00b0*/  UIADD3 UR6, UP0, UR4, 0xf0, URZ ;  /* 0x000000f004067890 */ /* 0x000fe4000ff1e03f */
[----:B------:R-:W-:Y:S02]  /*00c0*/  UIADD3 UR4, UP1, UR4, 0x1f0, URZ ;  /* 0x000001f004047890 */ /* 0x000fe4000ff3e03f */
[----:B------:R-:W-:Y:S02]  /*00d0*/  UIADD3.X UR7, URZ, UR5, URZ, UP0, !UPT ;  /* 0x000000053f077290 */ /* 0x000fe400087fe43f */
[----:B------:R-:W-:-:S07]  /*00e0*/  UIADD3.X UR5, URZ, UR5, URZ, UP1, !UPT ;  /* 0x000000053f057290 */ /* 0x000fce0008ffe43f */
[----:B------:R0:W-:Y:S02]  /*00f0*/  UTMACCTL.PF [UR6] ;  /* 0x00000000060079b9 */ /* 0x0001e40008040000 */
[----:B------:R0:W-:Y:S02]  /*0100*/  UTMACCTL.PF [UR4] ;  /* 0x00000000040079b9 */ /* 0x0001e40008040000 */
[----:B0-----:R-:W-:Y:S01]  /*0110*/  NOP ;  /* 0x0000000000007918 */ /* 0x001fe20000000000 */
.L_x_1:
[----:B------:R-:W-:Y:S05]  /*0120*/  BSYNC B0 ;  /* 0x0000000000007941 */ /* 0x000fea0003800000 */
.L_x_0:
[----:B------:R-:W0:Y:S02]  /*0130*/  SHFL.IDX PT, R5, R0, RZ, 0x1f ;  /* 0x00001fff00057589 */ /* 0x000e2400000e0000 */
[----:B0-----:R-:W-:-:S13]  /*0140*/  ISETP.NE.AND P0, PT, R5, RZ, PT ;  /* 0x000000ff0500720c */ /* 0x001fda0003f05270 */
[----:B------:R-:W-:Y:S05]  /*0150*/  @P0 BRA `(.L_x_2) ;  /* 0x00000004006c0947 */ /* 0x000fea0003800000 */
[----:B------:R-:W-:Y:S01]  /*0160*/  ELECT P0, URZ, PT ;  /* 0x00000000003f782f */ /* 0x000fe20003800000 */
[----:B------:R-:W-:-:S12]  /*0170*/  BSSY B0, `(.L_x_2) ;  /* 0x0000059000007945 */ /* 0x000fd80003800000 */
[----:B------:R-:W-:Y:S05]  /*0180*/  @!P0 BRA `(.L_x_3) ;  /* 0x00000004005c8947 */ /* 0x000fea0003800000 */
[----:B------:R-:W0:Y:S01]  /*0190*/  S2UR UR8, SR_CgaCtaId ;  /* 0x00000000000879c3 */ /* 0x000e220000008800 */
[----:B------:R-:W-:Y:S01]  /*01a0*/  UMOV UR4, 0x400 ;  /* 0x0000040000047882 */ /* 0x000fe20000000000 */
[----:B------:R-:W-:Y:S01]  /*01b0*/  UMOV UR5, 0x1 ;  /* 0x0000000100057882 */ /* 0x000fe20000000000 */
[----:B------:R-:W-:Y:S02]  /*01c0*/  UMOV UR6, 0x4 ;  /* 0x0000000400067882 */ /* 0x000fe40000000000 */
[----:B------:R-:W-:-:S04]  /*01d0*/  UIADD3 UR6, -UR6, 0x100000, URZ ;  /* 0x0010000006067890 */ /* 0x000fc8000fffe13f */
[----:B------:R-:W-:Y:S02]  /*01e0*/  USHF.L.U32 UR7, UR6, 0xb, URZ ;  /* 0x0000000b06077899 */ /* 0x000fe4000800063f */
[----:B------:R-:W-:Y:S02]  /*01f0*/  USHF.L.U32 UR6, UR6, 0x1, URZ ;  /* 0x0000000106067899 */ /* 0x000fe4000800063f */
[----:B0-----:R-:W-:Y:S02]  /*0200*/  ULEA UR8, UR8, UR4, 0x18 ;  /* 0x0000000408087291 */ /* 0x001fe4000f8ec03f */
[----:B------:R-:W-:-:S04]  /*0210*/  UIADD3 UR4, -UR5, 0x100000, URZ ;  /* 0x0010000005047890 */ /* 0x000fc8000fffe13f */
[----:B------:R-:W-:Y:S02]  /*0220*/  USHF.L.U32 UR5, UR4, 0xb, URZ ;  /* 0x0000000b04057899 */ /* 0x000fe4000800063f */
[----:B------:R-:W-:Y:S01]  /*0230*/  USHF.L.U32 UR4, UR4, 0x1, URZ ;  /* 0x0000000104047899 */ /* 0x000fe2000800063f */
[----:B------:R-:W0:Y:S11]  /*0240*/  FENCE.VIEW.ASYNC.S ;  /* 0x00000000000073c6 */ /* 0x000e360000000000 */
[----:B0-----:R0:W1:Y:S01]  /*0250*/  SYNCS.EXCH.64 URZ, [UR8], UR4 ;  /* 0x00000004083f75b2 */ /* 0x0010620008000100 */
[----:B------:R0:W2:Y:S01]  /*0260*/  SYNCS.EXCH.64 URZ, [UR8+0x128], UR6 ;  /* 0x00012806083f75b2 */ /* 0x0000a20008000100 */
[----:B------:R0:W3:Y:S01]  /*0270*/  SYNCS.EXCH.64 URZ, [UR8+0x8], UR4 ;  /* 0x00000804083f75b2 */ /* 0x0000e20008000100 */
[----:B------:R0:W4:Y:S01]  /*0280*/  SYNCS.EXCH.64 URZ, [UR8+0x130], UR6 ;  /* 0x00013006083f75b2 */ /* 0x0001220008000100 */
[----:B------:R0:W0:Y:S01]  /*0290*/  SYNCS.EXCH.64 URZ, [UR8+0x10], UR4 ;  /* 0x00001004083f75b2 */ /* 0x0000220008000100 */
        /* <DEDUP_REMOVED lines=69> */
[----:B-1234-:R-:W-:Y:S01]  /*06f0*/  NOP ;  /* 0x0000000000007918 */ /* 0x01efe20000000000 */
.L_x_3:
[----:B0-----:R-:W-:Y:S05]  /*0700*/  BSYNC B0 ;  /* 0x0000000000007941 */ /* 0x001fea0003800000 */
.L_x_2:
[----:B------:R-:W-:Y:S01]  /*0710*/  SHF.R.S32.HI R7, RZ, 0x1f, R60 ;  /* 0x0000001fff077819 */ /* 0x000fe2000001143c */
[----:B------:R-:W0:Y:S01]  /*0720*/  SHFL.IDX PT, R0, R0, RZ, 0x1f ;  /* 0x00001fff00007589 */ /* 0x000e2200000e0000 */
[----:B------:R-:W1:Y:S01]  /*0730*/  S2UR UR8, SR_CTAID.X ;  /* 0x00000000000879c3 */ /* 0x000e620000002500 */
[----:B------:R-:W-:Y:S02]  /*0740*/  ELECT P0, URZ, PT ;  /* 0x00000000003f782f */ /* 0x000fe40003800000 */
[----:B------:R-:W-:Y:S01]  /*0750*/  LEA.HI R7, R7, R60, RZ, 0x7 ;  /* 0x0000003c07077211 */ /* 0x000fe200078f38ff */
[----:B------:R-:W2:Y:S01]  /*0760*/  S2R R4, SR_CTAID.Y ;  /* 0x0000000000047919 */ /* 0x000ea20000002600 */
[----:B------:R-:W-:Y:S01]  /*0770*/  ULDC UR4, c[0x0][0x154] ;  /* 0x0000550000047ab9 */ /* 0x000fe20000000800 */
[----:B------:R-:W-:Y:S01]  /*0780*/  NOP ;  /* 0x0000000000007918 */ /* 0x000fe20000000000 */
[----:B------:R-:W-:Y:S01]  /*0790*/  LOP3.LUT R7, R7, 0xffffff80, RZ, 0xc0, !PT ;  /* 0xffffff8007077812 */ /* 0x000fe200078ec0ff */
[----:B------:R-:W-:Y:S01]  /*07a0*/  NOP ;  /* 0x0000000000007918 */ /* 0x000fe20000000000 */
[----:B------:R-:W3:Y:S03]  /*07b0*/  LDC R14, c[0x0][0x140] ;  /* 0x00005000ff0e7b82 */ /* 0x000ee60000000800 */
[----:B------:R-:W-:-:S05]  /*07c0*/  IMAD.IADD R7, R60, 0x1, -R7 ;  /* 0x000000013c077824 */ /* 0x000fca00078e0a07 */
[----:B------:R-:W-:Y:S01]  /*07d0*/  SHF.R.S32.HI R8, RZ, 0x1f, R7 ;  /* 0x0000001fff087819 */ /* 0x000fe20000011407 */
[----:B------:R-:W4:Y:S01]  /*07e0*/  LDC R12, c[0x0][0x144] ;  /* 0x00005100ff0c7b82 */ /* 0x000f220000000800 */
[----:B------:R-:W-:Y:S02]  /*07f0*/  LOP3.LUT P2, RZ, R7, 0x7, RZ, 0xc0, !PT ;  /* 0x0000000707ff7812 */ /* 0x000fe4000784c0ff */
[----:B------:R-:W-:Y:S02]  /*0800*/  LEA.HI R8, R8, R7, RZ, 0x3 ;  /* 0x0000000708087211 */ /* 0x000fe400078f18ff */
[----:B0-----:R-:W-:Y:S02]  /*0810*/  ISETP.NE.OR P0, PT, R0, RZ, !P0 ;  /* 0x000000ff0000720c */ /* 0x001fe40004705670 */
[--C-:B------:R-:W-:Y:S02]  /*0820*/  SHF.R.S32.HI R0, RZ, 0x3, R8.reuse ;  /* 0x00000003ff007819 */ /* 0x100fe40000011408 */
[----:B------:R-:W-:-:S02]  /*0830*/  SHF.R.S32.HI R9, RZ, 0x1f, R8 ;  /* 0x0000001fff097819 */ /* 0x000fc40000011408 */
[----:B------:R-:W-:Y:S02]  /*0840*/  SHF.R.S32.HI R8, RZ, 0x1f, R5 ;  /* 0x0000001fff087819 */ /* 0x000fe40000011405 */
[----:B------:R-:W-:Y:S02]  /*0850*/  LEA.HI R9, R9, R0, RZ, 0x2 ;  /* 0x0000000009097211 */ /* 0x000fe400078f10ff */
[----:B------:R-:W-:Y:S02]  /*0860*/  LEA.HI R8, R8, R5, RZ, 0x2 ;  /* 0x0000000508087211 */ /* 0x000fe400078f10ff */
[----:B--2---:R-:W-:Y:S01]  /*0870*/  I2FP.F32.U32 R11, R4 ;  /* 0x00000004000b7245 */ /* 0x004fe20000201000 */
[----:B------:R-:W-:Y:S01]  /*0880*/  VOTEU.ALL UP0, P0 ;  /* 0x00000000003f7886 */ /* 0x000fe20000000000 */
[----:B------:R-:W-:Y:S01]  /*0890*/  LOP3.LUT R10, R8, 0x3ffffffc, RZ, 0xc0, !PT ;  /* 0x3ffffffc080a7812 */ /* 0x000fe200078ec0ff */
[----:B------:R-:W-:Y:S01]  /*08a0*/  VOTEU.ALL UP1, P0 ;  /* 0x00000000003f7886 */ /* 0x000fe20000020000 */
[----:B------:R-:W-:Y:S01]  /*08b0*/  LOP3.LUT R9, R9, 0xfffffffc, RZ, 0xc0, !PT ;  /* 0xfffffffc09097812 */ /* 0x000fe200078ec0ff */
[----:B------:R-:W-:Y:S01]  /*08c0*/  FMUL R13, R11, UR4 ;  /* 0x000000040b0d7c20 */ /* 0x000fe20008400000 */
[----:B------:R-:W0:Y:S01]  /*08d0*/  @!UP0 S2UR UR7, SR_CgaCtaId ;  /* 0x00000000000789c3 */ /* 0x000e220000008800 */
[----:B------:R-:W-:Y:S01]  /*08e0*/  IMAD.IADD R11, R5, 0x1, -R10 ;  /* 0x00000001050b7824 */ /* 0x000fe200078e0a0a */
[----:B-1----:R-:W-:Y:S01]  /*08f0*/  I2FP.F32.U32 R10, UR8 ;  /* 0x00000008000a7c45 */ /* 0x002fe20008201000 */
[----:B------:R-:W-:Y:S01]  /*0900*/  IMAD.IADD R8, R0, 0x1, -R9 ;  /* 0x0000000100087824 */ /* 0x000fe200078e0a09 */
[----:B------:R-:W-:Y:S01]  /*0910*/  ULDC UR4, c[0x0][0x150] ;  /* 0x0000540000047ab9 */ /* 0x000fe20000000800 */
[----:B------:R-:W1:Y:S01]  /*0920*/  F2I.U32.TRUNC.NTZ R13, R13 ;  /* 0x0000000d000d7305 */ /* 0x000e62000020f000 */
[----:B------:R-:W-:Y:S01]  /*0930*/  SHF.R.S32.HI R0, RZ, 0x1f, R3 ;  /* 0x0000001fff007819 */ /* 0x000fe20000011403 */
[----:B------:R-:W-:Y:S01]  /*0940*/  FMUL R10, R10, UR4 ;  /* 0x000000040a0a7c20 */ /* 0x000fe20008400000 */
[----:B------:R-:W2:Y:S01]  /*0950*/  LDC R9, c[0x0][0x148] ;  /* 0x00005200ff097b82 */ /* 0x000ea20000000800 */
[----:B------:R-:W-:Y:S01]  /*0960*/  IMAD R8, R11, 0x4, R8 ;  /* 0x000000040b087824 */ /* 0x000fe200078e0208 */
[----:B------:R-:W-:Y:S01]  /*0970*/  LEA.HI R0, R0, R3, RZ, 0x2 ;  /* 0x0000000300007211 */ /* 0x000fe200078f10ff */
[----:B------:R-:W-:Y:S01]  /*0980*/  UMOV UR4, 0x20 ;  /* 0x0000002000047882 */ /* 0x000fe20000000000 */
[----:B------:R-:W-:Y:S01]  /*0990*/  @!UP0 UMOV UR6, 0x400 ;  /* 0x0000040000068882 */ /* 0x000fe20000000000 */
[----:B------:R-:W5:Y:S01]  /*09a0*/  F2I.U32.TRUNC.NTZ R10, R10 ;  /* 0x0000000a000a7305 */ /* 0x000f62000020f000 */
[----:B------:R-:W-:Y:S01]  /*09b0*/  LOP3.LUT R0, R0, 0xfffffffc, RZ, 0xc0, !PT ;  /* 0xfffffffc00007812 */ /* 0x000fe200078ec0ff */
[----:B------:R-:W-:Y:S01]  /*09c0*/  IMAD.SHL.U32 R19, R8, 0x4, RZ ;  /* 0x0000000408137824 */ /* 0x000fe200078e00ff */
[----:B------:R-:W-:-:S04]  /*09d0*/  @!UP0 UIADD3 UR4, -UR4, 0x100000, URZ ;  /* 0x0010000004048890 */ /* 0x000fc8000fffe13f */
[----:B------:R-:W-:Y:S02]  /*09e0*/  @!UP0 USHF.L.U32 UR5, UR4, 0xb, URZ ;  /* 0x0000000b04058899 */ /* 0x000fe4000800063f */
[----:B------:R-:W-:Y:S01]  /*09f0*/  @!UP0 USHF.L.U32 UR4, UR4, 0x1, URZ ;  /* 0x0000000104048899 */ /* 0x000fe2000800063f */
[----:B---3--:R-:W-:Y:S01]  /*0a00*/  ISETP.EQ.U32.AND P3, PT, R14, 0x1, PT ;  /* 0x000000010e00780c */ /* 0x008fe20003f62070 */
[----:B------:R-:W-:Y:S01]  /*0a10*/  IMAD.IADD R3, R3, 0x1, -R0 ;  /* 0x0000000103037824 */ /* 0x000fe200078e0a00 */
[----:B------:R-:W-:Y:S01]  /*0a20*/  LOP3.LUT R19, R8, 0xc, R19, 0x78, !PT ;  /* 0x0000000c08137812 */ /* 0x000fe200078e7813 */
[----:B-1----:R-:W-:Y:S02]  /*0a30*/  IMAD.MOV R22, RZ, RZ, -R13 ;  /* 0x000000ffff167224 */ /* 0x002fe400078e0a0d */
[----:B------:R-:W-:Y:S01]  /*0a40*/  VIADD R8, R2, 0xffffffff ;  /* 0xffffffff02087836 */ /* 0x000fe20000000000 */
[----:B0-----:R-:W-:Y:S01]  /*0a50*/  @!UP0 ULEA UR6, UR7, UR6, 0x18 ;  /* 0x0000000607068291 */ /* 0x001fe2000f8ec03f */
[----:B------:R-:W-:Y:S01]  /*0a60*/  ISETP.NE.AND P1, PT, R3, 0x3, PT ;  /* 0x000000030300780c */ /* 0x000fe20003f25270 */
[----:B------:R-:W-:Y:S01]  /*0a70*/  VOTEU.ALL UP0, P0 ;  /* 0x00000000003f7886 */ /* 0x000fe20000000000 */
[----:B------:R-:W-:Y:S01]  /*0a80*/  ISETP.LT.U32.AND P0, PT, R19, 0x2, !P2 ;  /* 0x000000021300780c */ /* 0x000fe20005701070 */
[----:B-----5:R-:W-:Y:S01]  /*0a90*/  IMAD.MOV R7, RZ, RZ, -R10 ;  /* 0x000000ffff077224 */ /* 0x020fe200078e0a0a */
[----:B------:R-:W-:-:S02]  /*0aa0*/  ISETP.EQ.OR P1, PT, R3, RZ, !P1 ;  /* 0x000000ff0300720c */ /* 0x000fc40004f22670 */
[----:B------:R-:W-:Y:S01]  /*0ab0*/  ISETP.GE.U32.AND P5, PT, R8, 0x2, PT ;  /* 0x000000020800780c */ /* 0x000fe20003fa6070 */
[----:B--2---:R-:W-:Y:S01]  /*0ac0*/  IMAD R0, R9, R22, R4 ;  /* 0x0000001609007224 */ /* 0x004fe200078e0204 */
[----:B------:R-:W-:Y:S01]  /*0ad0*/  ISETP.EQ.AND P1, PT, R2, RZ, P1 ;  /* 0x000000ff0200720c */ /* 0x000fe20000f22270 */
[----:B----4-:R-:W-:Y:S01]  /*0ae0*/  IMAD R7, R12, R7, UR8 ;  /* 0x000000080c077e24 */ /* 0x010fe2000f8e0207 */
[----:B------:R-:W-:Y:S01]  /*0af0*/  ISETP.NE.AND P2, PT, R2, RZ, PT ;  /* 0x000000ff0200720c */ /* 0x000fe20003f45270 */
[----:B------:R-:W0:Y:S02]  /*0b00*/  FENCE.VIEW.ASYNC.S ;  /* 0x00000000000073c6 */ /* 0x000e240000000000 */
[----:B0-----:R0:W1:Y:S01]  /*0b10*/  @!UP0 SYNCS.EXCH.64 URZ, [UR6+0x260], UR4 ;  /* 0x00026004063f85b2 */ /* 0x0010620008000100 */
[----:B------:R-:W-:Y:S02]  /*0b20*/  ISETP.NE.AND P4, PT, R0, R19, PT ;  /* 0x000000130000720c */ /* 0x000fe40003f85270 */
[----:B------:R-:W-:-:S02]  /*0b30*/  SEL R18, RZ, 0x1, !P1 ;  /* 0x00000001ff127807 */ /* 0x000fc40004800000 */
[----:B------:R-:W-:Y:S02]  /*0b40*/  ISETP.EQ.OR P4, PT, R7, RZ, !P4 ;  /* 0x000000ff0700720c */ /* 0x000fe40006782670 */
[----:B------:R-:W-:Y:S02]  /*0b50*/  LOP3.LUT R0, R60, 0x7f, RZ, 0xc0, !PT ;  /* 0x0000007f3c007812 */ /* 0x000fe400078ec0ff */
[----:B------:R-:W-:Y:S02]  /*0b60*/  PLOP3.LUT P0, PT, P0, P4, PT, 0x80, 0x0 ;  /* 0x000000000000781c */ /* 0x000fe40000709070 */
[----:B------:R-:W-:Y:S02]  /*0b70*/  SEL R18, R18, 0x2, P5 ;  /* 0x0000000212127807 */ /* 0x000fe40002800000 */
[----:B------:R-:W-:Y:S01]  /*0b80*/  P2R R67, PR, RZ, 0x1 ;  /* 0x00000001ff437803 */ /* 0x000fe20000000000 */
[----:B------:R0:W2:Y:S01]  /*0b90*/  @!UP1 SYNCS.EXCH.64 URZ, [UR6+0x268], UR4 ;  /* 0x00026804063f95b2 */ /* 0x0000a20008000100 */
[----:B------:R-:W-:Y:S01]  /*0ba0*/  NOP ;  /* 0x0000000000007918 */ /* 0x000fe20000000000 */
[----:B------:R-:W-:Y:S06]  /*0bb0*/  @!P3 BRA `(.L_x_4) ;  /* 0x000000000008b947 */ /* 0x000fec0003800000 */
[----:B-12---:R-:W-:Y:S01]  /*0bc0*/  UCGABAR_ARV ;  /* 0x00000000000079c7 */ /* 0x006fe20008000000 */
[----:B------:R-:W-:Y:S05]  /*0bd0*/  BRA `(.L_x_5) ;  /* 0x0000000000047947 */ /* 0x000fea0003800000 */
.L_x_4:
[----:B-12---:R-:W-:Y:S01]  /*0be0*/  NOP ;  /* 0x0000000000007918 */ /* 0x006fe20000000000 */
.L_x_5:
[----:B------:R-:W1:Y:S01]  /*0bf0*/  LDC R2, c[0x0][0x65c] ;  /* 0x00019700ff027b82 */ /* 0x000e620000000800 */
[----:B------:R-:W-:Y:S02]  /*0c00*/  IMAD.U32 R10, RZ, RZ, UR8 ;  /* 0x00000008ff0a7e24 */ /* 0x000fe4000f8e00ff */
[----:B------:R-:W-:Y:S01]  /*0c10*/  IMAD.MOV.U32 R11, RZ, RZ, RZ ;  /* 0x000000ffff0b7224 */ /* 0x000fe200078e00ff */
[----:B-1----:R-:W-:-:S04]  /*0c20*/  ISETP.NE.AND P1, PT, R2, 0x1, PT ;  /* 0x000000010200780c */ /* 0x002fc80003f25270 */
[----:B------:R-:W-:-:S09]  /*0c30*/  P2R R5, PR, RZ, 0x2 ;  /* 0x00000002ff057803 */ /* 0x000fd20000000000 */
[----:B------:R-:W1:Y:S01]  /*0c40*/  @P1 LDC R17, c[0x0][0x10] ;  /* 0x00000400ff111b82 */ /* 0x000e620000000800 */
[----:B------:R-:W-:Y:S02]  /*0c50*/  @P1 IMAD.MOV.U32 R5, RZ, RZ, RZ ;  /* 0x000000ffff051224 */ /* 0x000fe400078e00ff */
[----:B------:R-:W-:-:S05]  /*0c60*/  @P1 IMAD.MOV.U32 R15, RZ, RZ, RZ ;  /* 0x000000ffff0f1224 */ /* 0x000fca00078e00ff */
[----:B------:R-:W2:Y:S01]  /*0c70*/  @!P1 LDC R13, c[0x0][0xc] ;  /* 0x00000300ff0d9b82 */ /* 0x000ea20000000800 */
[----:B0-----:R-:W-:Y:S01]  /*0c80*/  ULDC UR4, c[0x0][0xc] ;  /* 0x0000030000047ab9 */ /* 0x001fe20000000800 */
[----:B------:R-:W-:Y:S01]  /*0c90*/  ULDC UR5, c[0x0][0x10] ;  /* 0x0000040000057ab9 */ /* 0x000fe20000000800 */
[----:B------:R-:W-:Y:S01]  /*0ca0*/  ULDC UR6, c[0x0][0x14] ;  /* 0x0000050000067ab9 */ /* 0x000fe20000000800 */
[----:B------:R-:W-:-:S04]  /*0cb0*/  UIMAD.WIDE.U32 UR4, UR4, UR5, URZ ;  /* 0x00000005040472a5 */ /* 0x000fc8000f8e003f */
[----:B------:R-:W-:Y:S02]  /*0cc0*/  UIMAD.WIDE.U32 UR36, UR4, UR6, URZ ;  /* 0x00000006042472a5 */ /* 0x000fe4000f8e003f */
[----:B------:R-:W-:-:S04]  /*0cd0*/  UIMAD UR42, UR5, UR6, URZ ;  /* 0x00000006052a72a4 */ /* 0x000fc8000f8e023f */
[----:B------:R-:W-:Y:S01]  /*0ce0*/  UIADD3 UR42, UR37, UR42, URZ ;  /* 0x0000002a252a7290 */ /* 0x000fe2000fffe03f */
[----:B-1----:R-:W-:-:S04]  /*0cf0*/  @P1 IMAD.WIDE.U32 R16, R17, UR8, R4 ;  /* 0x0000000811101c25 */ /* 0x002fc8000f8e0004 */
[----:B------:R-:W-:Y:S02]  /*0d00*/  @P1 IMAD.IADD R17, R17, 0x1, R15 ;  /* 0x0000000111111824 */ /* 0x000fe400078e020f */
[----:B--2---:R-:W-:-:S04]  /*0d10*/  @!P1 IMAD.WIDE.U32 R10, R4, R13, R10 ;  /* 0x0000000d040a9225 */ /* 0x004fc800078e000a */
[----:B------:R-:W-:Y:S02]  /*0d20*/  @!P1 IMAD.MOV.U32 R16, RZ, RZ, R10 ;  /* 0x000000ffff109224 */ /* 0x000fe400078e000a */
[----:B------:R-:W-:Y:S01]  /*0d30*/  @!P1 IMAD.MOV.U32 R17, RZ, RZ, R11 ;  /* 0x000000ffff119224 */ /* 0x000fe200078e000b */
[----:B------:R-:W-:Y:S06]  /*0d40*/  @!P3 BRA `(.L_x_6) ;  /* 0x00000000000cb947 */ /* 0x000fec0003800000 */
[----:B------:R-:W-:Y:S01]  /*0d50*/  UCGABAR_WAIT ;  /* 0x0000000000007dc7 */ /* 0x000fe20008000000 */
[----:B------:R-:W-:Y:S01]  /*0d60*/  CCTL.IVALL ;  /* 0x00000000ff00798f */ /* 0x000fe20002000000 */
[----:B------:R-:W-:Y:S05]  /*0d70*/  BRA `(.L_x_7) ;  /* 0x0000000000047947 */ /* 0x000fea0003800000 */
.L_x_6:
[----:B------:R-:W-:Y:S06]  /*0d80*/  BAR.SYNC.DEFER_BLOCKING 0x0 ;  /* 0x0000000000007b1d */ /* 0x000fec0000010000 */
.L_x_7:
[----:B------:R-:W-:Y:S05]  /*0d90*/  @!P2 BRA `(.L_x_8) ;  /* 0x0000003400eca947 */ /* 0x000fea0003800000 */
[----:B------:R-:W-:-:S13]  /*0da0*/  ISETP.GT.U32.AND P0, PT, R8, 0x1, PT ;  /* 0x000000010800780c */ /* 0x000fda0003f04070 */
[----:B------:R-:W-:Y:S05]  /*0db0*/  @P0 EXIT ;  /* 0x000000000000094d */ /* 0x000fea0003800000 */
[----:B------:R-:W-:Y:S01]  /*0dc0*/  ULDC.64 UR4, c[0x0][0x650] ;  /* 0x0001940000047ab9 */ /* 0x000fe20000000a00 */
[----:B------:R-:W-:Y:S01]  /*0dd0*/  PRMT R3, RZ, 0x7610, R3 ;  /* 0x00007610ff037816 */ /* 0x000fe20000000003 */
[----:B------:R-:W-:Y:S01]  /*0de0*/  IMAD.MOV.U32 R69, RZ, RZ, -0x1 ;  /* 0xffffffffff457424 */ /* 0x000fe200078e00ff */
[----:B------:R-:W-:Y:S01]  /*0df0*/  ISETP.GE.U32.AND P0, PT, R16, UR4, PT ;  /* 0x0000000410007c0c */ /* 0x000fe2000bf06070 */
[----:B------:R-:W-:Y:S02]  /*0e00*/  IMAD.MOV.U32 R68, RZ, RZ, -0x1 ;  /* 0xffffffffff447424 */ /* 0x000fe400078e00ff */
[----:B------:R-:W-:Y:S01]  /*0e10*/  IMAD.MOV.U32 R66, RZ, RZ, -0x1 ;  /* 0xffffffffff427424 */ /* 0x000fe200078e00ff */
[----:B------:R-:W-:-:S13]  /*0e20*/  ISETP.GE.U32.AND.EX P0, PT, R17, UR5, PT, P0 ;  /* 0x0000000511007c0c */ /* 0x000fda000bf06100 */
[----:B------:R-:W-:Y:S05]  /*0e30*/  @P0 BRA `(.L_x_9) ;  /* 0x0000000400280947 */ /* 0x000fea0003800000 */
[----:B------:R-:W0:Y:S01]  /*0e40*/  LDC.64 R24, c[0x0][0x628] ;  /* 0x00018a00ff187b82 */ /* 0x000e220000000a00 */
[----:B------:R-:W-:Y:S02]  /*0e50*/  IMAD.MOV.U32 R10, RZ, RZ, R16 ;  /* 0x000000ffff0a7224 */ /* 0x000fe400078e0010 */
[----:B------:R-:W-:-:S05]  /*0e60*/  IMAD.MOV.U32 R11, RZ, RZ, R17 ;  /* 0x000000ffff0b7224 */ /* 0x000fca00078e0011 */
[----:B------:R-:W1:Y:S08]  /*0e70*/  LDC R8, c[0x0][0x630] ;  /* 0x00018c00ff087b82 */ /* 0x000e700000000800 */
[----:B------:R-:W2:Y:S01]  /*0e80*/  LDC.64 R26, c[0x0][0x620] ;  /* 0x00018800ff1a7b82 */ /* 0x000ea20000000a00 */
[----:B0-----:R-:W-:-:S04]  /*0e90*/  ISETP.NE.U32.AND P0, PT, R24, RZ, PT ;  /* 0x000000ff1800720c */ /* 0x001fc80003f05070 */
[----:B------:R-:W-:-:S13]  /*0ea0*/  ISETP.NE.AND.EX P0, PT, R25, RZ, PT, P0 ;  /* 0x000000ff1900720c */ /* 0x000fda0003f05300 */
[----:B-12---:R-:W-:Y:S05]  /*0eb0*/  @!P0 BRA `(.L_x_10) ;  /* 0x0000000000288947 */ /* 0x006fea0003800000 */
[----:B------:R-:W0:Y:S02]  /*0ec0*/  LDC R3, c[0x0][0x634] ;  /* 0x00018d00ff037b82 */ /* 0x000e240000000800 */
[----:B0-----:R-:W-:-:S05]  /*0ed0*/  IADD3 R3, P0, R16, R3, RZ ;  /* 0x0000000310037210 */ /* 0x001fca0007f1e0ff */
[----:B------:R-:W-:-:S04]  /*0ee0*/  IMAD.X R21, RZ, RZ, R17, P0 ;  /* 0x000000ffff157224 */ /* 0x000fc800000e0611 */
[----:B------:R-:W-:-:S04]  /*0ef0*/  IMAD.WIDE.U32 R10, R21, R24, RZ ;  /* 0x00000018150a7225 */ /* 0x000fc800078e00ff */
[----:B------:R-:W-:-:S04]  /*0f00*/  IMAD.WIDE.U32 R12, P0, R3, R25, R10 ;  /* 0x00000019030c7225 */ /* 0x000fc8000780000a */
[----:B------:R-:W-:-:S04]  /*0f10*/  IMAD.WIDE.U32 R10, R3, R24, RZ ;  /* 0x00000018030a7225 */ /* 0x000fc800078e00ff */
[----:B------:R-:W-:Y:S01]  /*0f20*/  IMAD.X R15, RZ, RZ, RZ, P0 ;  /* 0x000000ffff0f7224 */ /* 0x000fe200000e06ff */
[----:B------:R-:W-:Y:S01]  /*0f30*/  IADD3 RZ, P0, R11, R12, RZ ;  /* 0x0000000c0bff7210 */ /* 0x000fe20007f1e0ff */
[----:B------:R-:W-:-:S04]  /*0f40*/  IMAD.MOV.U32 R14, RZ, RZ, R13 ;  /* 0x000000ffff0e7224 */ /* 0x000fc800078e000d */
[----:B------:R-:W-:-:S08]  /*0f50*/  IMAD.WIDE.U32.X R10, R21, R25, R14, P0 ;  /* 0x00000019150a7225 */ /* 0x000fd000000e040e */
.L_x_10:
[----:B------:R-:W0:Y:S01]  /*0f60*/  LDC.64 R30, c[0x0][0x640] ;  /* 0x00019000ff1e7b82 */ /* 0x000e220000000a00 */
[--C-:B------:R-:W-:Y:S01]  /*0f70*/  SHF.R.U64 R66, R10, R8, R11.reuse ;  /* 0x000000080a427219 */ /* 0x100fe2000000120b */
[----:B------:R-:W-:Y:S01]  /*0f80*/  IMAD R22, R9, R22, R4 ;  /* 0x0000001609167224 */ /* 0x000fe200078e0204 */
[----:B------:R-:W-:Y:S01]  /*0f90*/  SHF.R.U32.HI R3, RZ, R8, R11 ;  /* 0x00000008ff037219 */ /* 0x000fe2000001160b */
[----:B------:R-:W-:Y:S01]  /*0fa0*/  IMAD.MOV.U32 R23, RZ, RZ, 0x1 ;  /* 0x00000001ff177424 */ /* 0x000fe200078e00ff */
[----:B------:R-:W-:-:S03]  /*0fb0*/  IADD3 R5, P0, RZ, -R66, RZ ;  /* 0x80000042ff057210 */ /* 0x000fc60007f1e0ff */
[----:B------:R-:W1:Y:S02]  /*0fc0*/  LDC R12, c[0x0][0x618] ;  /* 0x00018600ff0c7b82 */ /* 0x000e640000000800 */
[----:B------:R-:W-:Y:S02]  /*0fd0*/  IMAD.X R3, RZ, RZ, ~R3, P0 ;  /* 0x000000ffff037224 */ /* 0x000fe400000e0e03 */
[----:B------:R-:W-:-:S04]  /*0fe0*/  IMAD.WIDE.U32 R10, R5, R26, R16 ;  /* 0x0000001a050a7225 */ /* 0x000fc800078e0010 */
[----:B------:R-:W2:Y:S01]  /*0ff0*/  LDC R20, c[0x0][0x608] ;  /* 0x00018200ff147b82 */ /* 0x000ea20000000800 */
[----:B------:R-:W-:Y:S02]  /*1000*/  IMAD R8, R3, R26, RZ ;  /* 0x0000001a03087224 */ /* 0x000fe400078e02ff */
[----:B------:R-:W-:Y:S02]  /*1010*/  IMAD.MOV.U32 R3, RZ, RZ, -0x1 ;  /* 0xffffffffff037424 */ /* 0x000fe400078e00ff */
[----:B------:R-:W-:-:S03]  /*1020*/  IMAD R5, R5, R27, R8 ;  /* 0x0000001b05057224 */ /* 0x000fc600078e0208 */
[----:B------:R-:W3:Y:S01]  /*1030*/  LDC R28, c[0x0][0x658] ;  /* 0x00019600ff1c7b82 */ /* 0x000ee20000000800 */
[----:B------:R-:W-:Y:S01]  /*1040*/  IMAD.IADD R5, R11, 0x1, R5 ;  /* 0x000000010b057824 */ /* 0x000fe200078e0205 */
[----:B0-----:R-:W-:-:S04]  /*1050*/  ISETP.NE.U32.AND P0, PT, R30, RZ, PT ;  /* 0x000000ff1e00720c */ /* 0x001fc80003f05070 */
[----:B------:R-:W-:Y:S02]  /*1060*/  ISETP.NE.AND.EX P0, PT, R31, RZ, PT, P0 ;  /* 0x000000ff1f00720c */ /* 0x000fe40003f05300 */
[----:B------:R-:W0:Y:S01]  /*1070*/  LDC R24, c[0x0][0x600] ;  /* 0x00018000ff187b82 */ /* 0x000e220000000800 */
[-CC-:B-1----:R-:W-:Y:S02]  /*1080*/  SHF.R.U64 R14, R10, R12.reuse, R5.reuse ;  /* 0x0000000c0a0e7219 */ /* 0x182fe40000001205 */
[----:B------:R-:W-:-:S05]  /*1090*/  SHF.R.U32.HI R5, RZ, R12, R5 ;  /* 0x0000000cff057219 */ /* 0x000fca0000011605 */
[----:B------:R-:W1:Y:S01]  /*10a0*/  LDC R15, c[0x0][0x648] ;  /* 0x00019200ff0f7b82 */ /* 0x000e620000000800 */
[-CC-:B--2---:R-:W-:Y:S02]  /*10b0*/  SHF.R.U64 R27, R14, R20.reuse, R5.reuse ;  /* 0x000000140e1b7219 */ /* 0x184fe40000001205 */
[----:B------:R-:W-:-:S05]  /*10c0*/  SHF.R.U32.HI R5, RZ, R20, R5 ;  /* 0x00000014ff057219 */ /* 0x000fca0000011605 */
[----:B------:R-:W2:Y:S01]  /*10d0*/  LDC R21, c[0x0][0x638] ;  /* 0x00018e00ff157b82 */ /* 0x000ea20000000800 */
[-CC-:B---3--:R-:W-:Y:S02]  /*10e0*/  SHF.R.U64 R20, R27, R28.reuse, R5.reuse ;  /* 0x0000001c1b147219 */ /* 0x188fe40000001205 */
[-C--:B------:R-:W-:Y:S02]  /*10f0*/  SHF.L.U32 R3, R3, R28.reuse, RZ ;  /* 0x0000001c03037219 */ /* 0x080fe400000006ff */
[----:B------:R-:W-:Y:S01]  /*1100*/  SHF.R.U32.HI R5, RZ, R28, R5 ;  /* 0x0000001cff057219 */ /* 0x000fe20000011605 */
[----:B------:R-:W-:Y:S01]  /*1110*/  IMAD.MOV.U32 R4, RZ, RZ, R20 ;  /* 0x000000ffff047224 */ /* 0x000fe200078e0014 */
[----:B------:R-:W-:Y:S01]  /*1120*/  LOP3.LUT R12, RZ, R3, RZ, 0x33, !PT ;  /* 0x00000003ff0c7212 */ /* 0x000fe200078e33ff */
[----:B------:R-:W3:Y:S01]  /*1130*/  LDC R25, c[0x0][0x610] ;  /* 0x00018400ff197b82 */ /* 0x000ee20000000800 */
[----:B------:R-:W-:Y:S05]  /*1140*/  @!P0 BRA `(.L_x_11) ;  /* 0x0000000000288947 */ /* 0x000fea0003800000 */
[----:B------:R-:W4:Y:S02]  /*1150*/  LDC R3, c[0x0][0x64c] ;  /* 0x00019300ff037b82 */ /* 0x000f240000000800 */
[----:B----4-:R-:W-:-:S05]  /*1160*/  IADD3 R3, P0, R20, R3, RZ ;  /* 0x0000000314037210 */ /* 0x010fca0007f1e0ff */
        /* <DEDUP_REMOVED lines=8> */
.L_x_11:
[----:B-1----:R-:W-:Y:S01]  /*11f0*/  SHF.R.U64 R4, R4, R15, R5 ;  /* 0x0000000f04047219 */ /* 0x002fe20000001205 */
[----:B0-----:R-:W-:Y:S01]  /*1200*/  VIADD R5, R24, 0xffffffff ;  /* 0xffffffff18057836 */ /* 0x001fe20000000000 */
[----:B------:R-:W-:Y:S02]  /*1210*/  SHF.L.U32 R3, R23, R28, RZ ;  /* 0x0000001c17037219 */ /* 0x000fe400000006ff */
[----:B------:R-:W-:Y:S01]  /*1220*/  LOP3.LUT R12, R27, R12, RZ, 0xc0, !PT ;  /* 0x0000000c1b0c7212 */ /* 0x000fe200078ec0ff */
[----:B------:R-:W-:Y:S01]  /*1230*/  IMAD.MOV R8, RZ, RZ, -R4 ;  /* 0x000000ffff087224 */ /* 0x000fe200078e0a04 */
[----:B------:R-:W-:-:S03]  /*1240*/  SEL R7, R7, R22, !P1 ;  /* 0x0000001607077207 */ /* 0x000fc60004800000 */
[----:B------:R-:W-:Y:S01]  /*1250*/  IMAD R12, R3, R4, R12 ;  /* 0x00000004030c7224 */ /* 0x000fe200078e020c */
[----:B------:R-:W-:Y:S01]  /*1260*/  LOP3.LUT R4, R14, R5, RZ, 0xc0, !PT ;  /* 0x000000050e047212 */ /* 0x000fe200078ec0ff */
[----:B--2---:R-:W-:Y:S02]  /*1270*/  IMAD R3, R8, R21, R20 ;  /* 0x0000001508037224 */ /* 0x004fe400078e0214 */
[----:B---3--:R-:W-:Y:S02]  /*1280*/  IMAD R7, R12, R25, R7 ;  /* 0x000000190c077224 */ /* 0x008fe400078e0207 */
[----:B------:R-:W-:Y:S02]  /*1290*/  IMAD.MOV.U32 R5, RZ, RZ, 0x1 ;  /* 0x00000001ff057424 */ /* 0x000fe400078e00ff */
[----:B------:R-:W-:-:S03]  /*12a0*/  IMAD R4, R3, R24, R4 ;  /* 0x0000001803047224 */ /* 0x000fc600078e0204 */
[----:B------:R-:W-:Y:S02]  /*12b0*/  PRMT R3, R5, 0x7610, R3 ;  /* 0x0000761005037816 */ /* 0x000fe40000000003 */
[----:B------:R-:W-:Y:S02]  /*12c0*/  SEL R68, R4, R7, !P1 ;  /* 0x0000000704447207 */ /* 0x000fe40004800000 */
[----:B------:R-:W-:-:S07]  /*12d0*/  SEL R69, R7, R4, !P1 ;  /* 0x0000000407457207 */ /* 0x000fce0004800000 */
.L_x_9:
[----:B------:R-:W-:-:S08]  /*12e0*/  NOP ;  /* 0x0000000000007918 */ /* 0x000fd00000000000 */
[----:B------:R-:W0:Y:S02]  /*12f0*/  USETMAXREG.TRY_ALLOC.CTAPOOL UP0, 0xe8 ;  /* 0x000000e8000079c8 */ /* 0x000e240008000600 */
[----:B0-----:R-:W-:-:S13]  /*1300*/  PLOP3.LUT P0, PT, PT, PT, UP0, 0x80, 0x0 ;  /* 0x000000000000781c */ /* 0x001fda0003f0f008 */
[----:B------:R-:W-:Y:S05]  /*1310*/  @!P0 BRA `(.L_x_9) ;  /* 0xfffffffc00f08947 */ /* 0x000fea000383ffff */
[----:B------:R-:W-:Y:S01]  /*1320*/  ULDC.64 UR4, c[0x0][0x598] ;  /* 0x0001660000047ab9 */ /* 0x000fe20000000a00 */
[----:B------:R-:W-:Y:S01]  /*1330*/  ULDC.64 UR38, c[0x0][0x208] ;  /* 0x0000820000267ab9 */ /* 0x000fe20000000a00 */
[----:B------:R-:W-:-:S04]  /*1340*/  ISETP.NE.U32.AND P0, PT, RZ, UR4, PT ;  /* 0x00000004ff007c0c */ /* 0x000fc8000bf05070 */
[----:B------:R-:W-:-:S13]  /*1350*/  ISETP.NE.AND.EX P0, PT, RZ, UR5, PT, P0 ;  /* 0x00000005ff007c0c */ /* 0x000fda000bf05300 */
[----:B------:R-:W-:Y:S05]  /*1360*/  @!P0 BRA `(.L_x_12) ;  /* 0x00000000001c8947 */ /* 0x000fea0003800000 */
[----:B------:R-:W0:Y:S02]  /*1370*/  LDC.64 R4, c[0x0][0x598] ;  /* 0x00016600ff047b82 */ /* 0x000e240000000a00 */
[----:B0-----:R-:W2:Y:S02]  /*1380*/  LDG.E.64 R4, desc[UR38][R4.64] ;  /* 0x0000002604047981 */ /* 0x001ea4000c1e1b00 */
[----:B--2---:R-:W-:-:S04]  /*1390*/  ISETP.NE.U32.AND P0, PT, R4, RZ, PT ;  /* 0x000000ff0400720c */ /* 0x004fc80003f05070 */
[----:B------:R-:W-:-:S13]  /*13a0*/  ISETP.NE.AND.EX P0, PT, R5, RZ, PT, P0 ;  /* 0x000000ff0500720c */ /* 0x000fda0003f05300 */
[----:B------:R-:W-:Y:S05]  /*13b0*/  @!P0 BRA `(.L_x_12) ;  /* 0x0000000000088947 */ /* 0x000fea0003800000 */
[----:B------:R0:W5:Y:S01]  /*13c0*/  LD.E R56, desc[UR38][R4.64] ;  /* 0x0000002604387980 */ /* 0x000162000c101900 */
[----:B------:R-:W-:Y:S05]  /*13d0*/  BRA `(.L_x_13) ;  /* 0x0000000000247947 */ /* 0x000fea0003800000 */
.L_x_12:
[----:B------:R-:W-:Y:S02]  /*13e0*/  ULDC.64 UR4, c[0x0][0x588] ;  /* 0x0001620000047ab9 */ /* 0x000fe40000000a00 */
[----:B------:R-:W-:-:S04]  /*13f0*/  ISETP.NE.U32.AND P0, PT, RZ, UR4, PT ;  /* 0x00000004ff007c0c */ /* 0x000fc8000bf05070 */
[----:B------:R-:W-:-:S13]  /*1400*/  ISETP.NE.AND.EX P0, PT, RZ, UR5, PT, P0 ;  /* 0x00000005ff007c0c */ /* 0x000fda000bf05300 */
[----:B------:R-:W-:Y:S05]  /*1410*/  @!P0 BRA `(.L_x_14) ;  /* 0x00000000000c8947 */ /* 0x000fea0003800000 */
[----:B------:R-:W0:Y:S02]  /*1420*/  LDC.64 R56, c[0x0][0x588] ;  /* 0x00016200ff387b82 */ /* 0x000e240000000a00 */
[----:B0-----:R1:W5:Y:S01]  /*1430*/  LDG.E R56, desc[UR38][R56.64] ;  /* 0x0000002638387981 */ /* 0x001362000c1e1900 */
[----:B------:R-:W-:Y:S05]  /*1440*/  BRA `(.L_x_13) ;  /* 0x0000000000087947 */ /* 0x000fea0003800000 */
.L_x_14:
[----:B------:R-:W-:Y:S02]  /*1450*/  ULDC UR4, c[0x0][0x580] ;  /* 0x0001600000047ab9 */ /* 0x000fe40000000800 */
[----:B------:R-:W-:-:S07]  /*1460*/  IMAD.U32 R56, RZ, RZ, UR4 ;  /* 0x00000004ff387e24 */ /* 0x000fce000f8e00ff */
.L_x_13:
[----:B------:R-:W-:Y:S02]  /*1470*/  ULDC.64 UR4, c[0x0][0x5a0] ;  /* 0x0001680000047ab9 */ /* 0x000fe40000000a00 */
[----:B------:R-:W-:-:S04]  /*1480*/  ISETP.NE.U32.AND P0, PT, RZ, UR4, PT ;  /* 0x00000004ff007c0c */ /* 0x000fc8000bf05070 */
[----:B------:R-:W-:-:S13]  /*1490*/  ISETP.NE.AND.EX P0, PT, RZ, UR5, PT, P0 ;  /* 0x00000005ff007c0c */ /* 0x000fda000bf05300 */
[----:B------:R-:W-:Y:S05]  /*14a0*/  @!P0 BRA `(.L_x_15) ;  /* 0x00000000001c8947 */ /* 0x000fea0003800000 */
[----:B0-----:R-:W0:Y:S02]  /*14b0*/  LDC.64 R4, c[0x0][0x5a0] ;  /* 0x00016800ff047b82 */ /* 0x001e240000000a00 */
[----:B0-----:R-:W2:Y:S02]  /*14c0*/  LDG.E.64 R4, desc[UR38][R4.64] ;  /* 0x0000002604047981 */ /* 0x001ea4000c1e1b00 */
[----:B--2---:R-:W-:-:S04]  /*14d0*/  ISETP.NE.U32.AND P0, PT, R4, RZ, PT ;  /* 0x000000ff0400720c */ /* 0x004fc80003f05070 */
[----:B------:R-:W-:-:S13]  /*14e0*/  ISETP.NE.AND.EX P0, PT, R5, RZ, PT, P0 ;  /* 0x000000ff0500720c */ /* 0x000fda0003f05300 */
[----:B------:R-:W-:Y:S05]  /*14f0*/  @!P0 BRA `(.L_x_15) ;  /* 0x0000000000088947 */ /* 0x000fea0003800000 */
[----:B-1----:R0:W5:Y:S01]  /*1500*/  LD.E R57, desc[UR38][R4.64] ;  /* 0x0000002604397980 */ /* 0x002162000c101900 */
[----:B------:R-:W-:Y:S05]  /*1510*/  BRA `(.L_x_16) ;  /* 0x0000000000247947 */ /* 0x000fea0003800000 */
.L_x_15:
[----:B------:R-:W-:Y:S02]  /*1520*/  ULDC.64 UR4, c[0x0][0x590] ;  /* 0x0001640000047ab9 */ /* 0x000fe40000000a00 */
[----:B------:R-:W-:-:S04]  /*1530*/  ISETP.NE.U32.AND P0, PT, RZ, UR4, PT ;  /* 0x00000004ff007c0c */ /* 0x000fc8000bf05070 */
[----:B------:R-:W-:-:S13]  /*1540*/  ISETP.NE.AND.EX P0, PT, RZ, UR5, PT, P0 ;  /* 0x00000005ff007c0c */ /* 0x000fda000bf05300 */
[----:B------:R-:W-:Y:S05]  /*1550*/  @!P0 BRA `(.L_x_17) ;  /* 0x00000000000c8947 */ /* 0x000fea0003800000 */
[----:B0-----:R-:W1:Y:S02]  /*1560*/  LDC.64 R4, c[0x0][0x590] ;  /* 0x00016400ff047b82 */ /* 0x001e640000000a00 */
[----:B-1----:R1:W5:Y:S01]  /*1570*/  LDG.E R57, desc[UR38][R4.64] ;  /* 0x0000002604397981 */ /* 0x002362000c1e1900 */
[----:B------:R-:W-:Y:S05]  /*1580*/  BRA `(.L_x_16) ;  /* 0x0000000000087947 */ /* 0x000fea0003800000 */
.L_x_17:
[----:B------:R-:W-:Y:S02]  /*1590*/  ULDC UR4, c[0x0][0x584] ;  /* 0x0001610000047ab9 */ /* 0x000fe40000000800 */
[----:B-1----:R-:W-:-:S07]  /*15a0*/  IMAD.U32 R57, RZ, RZ, UR4 ;  /* 0x00000004ff397e24 */ /* 0x002fce000f8e00ff */
.L_x_16:
[----:B------:R-:W-:-:S13]  /*15b0*/  LOP3.LUT P0, RZ, R3, 0xff, RZ, 0xc0, !PT ;  /* 0x000000ff03ff7812 */ /* 0x000fda000780c0ff */
[----:B------:R-:W-:Y:S05]  /*15c0*/  @!P0 EXIT ;  /* 0x000000000000894d */ /* 0x000fea0003800000 */
[----:B------:R-:W2:Y:S01]  /*15d0*/  LDC R59, c[0x0][0x658] ;  /* 0x00019600ff3b7b82 */ /* 0x000ea20000000800 */
[----:B------:R-:W-:Y:S01]  /*15e0*/  ULDC.64 UR6, c[0x0][0x288] ;  /* 0x0000a20000067ab9 */ /* 0x000fe20000000a00 */
[----:B------:R-:W-:Y:S01]  /*15f0*/  LOP3.LUT R6, R6, 0x1, RZ, 0xc0, !PT ;  /* 0x0000000106067812 */ /* 0x000fe200078ec0ff */
[----:B------:R-:W-:Y:S01]  /*1600*/  UIADD3 UR4, UR7, 0x1f, URZ ;  /* 0x0000001f07047890 */ /* 0x000fe2000fffe03f */
[----:B------:R-:W-:Y:S01]  /*1610*/  SHF.R.U32.HI R3, RZ, 0x1, R0 ;  /* 0x00000001ff037819 */ /* 0x000fe20000011600 */
[----:B01----:R-:W-:Y:S01]  /*1620*/  IMAD.U32 R5, RZ, RZ, UR6 ;  /* 0x00000006ff057e24 */ /* 0x003fe2000f8e00ff */
[----:B------:R-:W-:Y:S01]  /*1630*/  SHF.R.U32.HI R0, RZ, 0x2, R60 ;  /* 0x00000002ff007819 */ /* 0x000fe2000001163c */
[----:B------:R-:W-:Y:S01]  /*1640*/  USHF.R.S32.HI UR5, URZ, 0x1f, UR4 ;  /* 0x0000001f3f057899 */ /* 0x000fe20008011404 */
[----:B------:R-:W0:Y:S01]  /*1650*/  LDC R62, c[0x0][0x600] ;  /* 0x00018000ff3e7b82 */ /* 0x000e220000000800 */
[----:B------:R-:W-:Y:S01]  /*1660*/  LOP3.LUT R58, R60, 0x3, RZ, 0xc0, !PT ;  /* 0x000000033c3a7812 */ /* 0x000fe200078ec0ff */
[----:B------:R-:W-:Y:S01]  /*1670*/  IMAD.SHL.U32 R7, R6, 0x40, RZ ;  /* 0x0000004006077824 */ /* 0x000fe200078e00ff */
[----:B------:R-:W-:Y:S01]  /*1680*/  LOP3.LUT R0, R0, 0x7, RZ, 0xc0, !PT ;  /* 0x0000000700007812 */ /* 0x000fe200078ec0ff */
[----:B------:R-:W-:Y:S01]  /*1690*/  ULEA.HI UR5, UR5, UR4, URZ, 0x5 ;  /* 0x0000000405057291 */ /* 0x000fe2000f8f283f */
[----:B------:R-:W-:Y:S01]  /*16a0*/  LOP3.LUT R3, R3, 0x30, RZ, 0xc0, !PT ;  /* 0x0000003003037812 */ /* 0x000fe200078ec0ff */
[----:B------:R-:W-:Y:S01]  /*16b0*/  IMAD R58, R58, -0x2, R5 ;  /* 0xfffffffe3a3a7824 */ /* 0x000fe200078e0205 */
[--C-:B------:R-:W-:Y:S01]  /*16c0*/  LOP3.LUT R22, R7, 0x40, R0.reuse, 0xe2, !PT ;  /* 0x0000004007167812 */ /* 0x100fe200078ee200 */
[----:B------:R-:W-:Y:S01]  /*16d0*/  USHF.R.S32.HI UR43, URZ, 0x5, UR5 ;  /* 0x000000053f2b7899 */ /* 0x000fe20008011405 */
[----:B------:R-:W-:Y:S01]  /*16e0*/  IADD3 R5, RZ, -R3, -R0 ;  /* 0x80000003ff057210 */ /* 0x000fe20007ffe800 */
[----:B------:R-:W-:Y:S01]  /*16f0*/  IMAD.MOV.U32 R0, RZ, RZ, -0x1 ;  /* 0xffffffffff007424 */ /* 0x000fe200078e00ff */
[----:B------:R-:W-:Y:S01]  /*1700*/  LOP3.LUT R61, R60, 0x80, RZ, 0xc0, !PT ;  /* 0x000000803c3d7812 */ /* 0x000fe200078ec0ff */
[----:B------:R-:W-:Y:S01]  /*1710*/  UISETP.LT.AND UP0, UPT, UR43, 0x1, UPT ;  /* 0x000000012b00788c */ /* 0x000fe2000bf01270 */
[----:B------:R-:W-:Y:S01]  /*1720*/  IMAD.MOV.U32 R4, RZ, RZ, 0x1 ;  /* 0x00000001ff047424 */ /* 0x000fe200078e00ff */
[----:B------:R-:W-:Y:S01]  /*1730*/  ULDC UR4, c[0x0][0x284] ;  /* 0x0000a10000047ab9 */ /* 0x000fe20000000800 */
[----:B------:R-:W-:Y:S01]  /*1740*/  IMAD R5, R6, -0x40, R5 ;  /* 0xffffffc006057824 */ /* 0x000fe200078e0205 */
[----:B--2---:R-:W-:Y:S01]  /*1750*/  SHF.L.U32 R0, R0, R59, RZ ;  /* 0x0000003b00007219 */ /* 0x004fe200000006ff */
[----:B------:R-:W-:Y:S01]  /*1760*/  USEL UR44, UR43, 0x1, UP0 ;  /* 0x000000012b2c7887 */ /* 0x000fe20008000000 */
[----:B------:R-:W-:Y:S01]  /*1770*/  LOP3.LUT R22, R22, R3, RZ, 0xfc, !PT ;  /* 0x0000000316167212 */ /* 0x000fe200078efcff */
[----:B------:R-:W-:Y:S01]  /*1780*/  IMAD.SHL.U32 R60, R60, 0x2, RZ ;  /* 0x000000023c3c7824 */ /* 0x000fe200078e00ff */
[----:B------:R-:W-:Y:S01]  /*1790*/  SHF.L.U32 R59, R4, R59, RZ ;  /* 0x0000003b043b7219 */ /* 0x000fe200000006ff */
[----:B------:R-:W-:Y:S01]  /*17a0*/  VIADD R64, R5, UR4 ;  /* 0x0000000405407c36 */ /* 0x000fe20008000000 */
[----:B------:R-:W-:Y:S01]  /*17b0*/  SHF.R.U32.HI R61, RZ, 0x7, R61 ;  /* 0x00000007ff3d7819 */ /* 0x000fe2000001163d */
[----:B------:R-:W-:Y:S01]  /*17c0*/  IMAD.MOV.U32 R23, RZ, RZ, RZ ;  /* 0x000000ffff177224 */ /* 0x000fe200078e00ff */
[----:B------:R-:W-:Y:S01]  /*17d0*/  LOP3.LUT R63, RZ, R0, RZ, 0x33, !PT ;  /* 0x00000000ff3f7212 */ /* 0x000fe200078e33ff */
[----:B0-----:R-:W-:Y:S01]  /*17e0*/  VIADD R62, R62, 0xffffffff ;  /* 0xffffffff3e3e7836 */ /* 0x001fe20000000000 */
[----:B------:R-:W-:Y:S01]  /*17f0*/  UIADD3 UR44, UR43, -UR44, URZ ;  /* 0x8000002c2b2c7290 */ /* 0x000fe2000fffe03f */
[----:B------:R-:W-:Y:S01]  /*1800*/  UMOV UR40, URZ ;  /* 0x0000003f00287c82 */ /* 0x000fe20008000000 */
[----:B------:R-:W-:-:S10]  /*1810*/  UMOV UR41, URZ ;  /* 0x0000003f00297c82 */ /* 0x000fd40008000000 */
.L_x_105:
[----:B0-----:R-:W0:Y:S01]  /*1820*/  SHFL.IDX PT, R0, R61, RZ, 0x1f ;  /* 0x00001fff3d007589 */ /* 0x001e2200000e0000 */
[----:B------:R-:W1:Y:S01]  /*1830*/  S2UR UR7, SR_CgaCtaId ;  /* 0x00000000000779c3 */ /* 0x000e620000008800 */
[----:B------:R-:W-:Y:S01]  /*1840*/  UMOV UR6, 0x400 ;  /* 0x0000040000067882 */ /* 0x000fe20000000000 */
[----:B0-----:R-:W-:Y:S01]  /*1850*/  R2UR UR4, R0 ;  /* 0x00000000000472ca */ /* 0x001fe200000e0000 */
[----:B-1----:R-:W-:-:S12]  /*1860*/  ULEA UR6, UR7, UR6, 0x18 ;  /* 0x0000000607067291 */ /* 0x002fd8000f8ec03f */
[----:B------:R-:W-:-:S04]  /*1870*/  ULEA.HI UR5, UR4, UR4, URZ, 0x1 ;  /* 0x0000000404057291 */ /* 0x000fc8000f8f083f */
[----:B------:R-:W-:-:S04]  /*1880*/  ULOP3.LUT UR5, UR5, 0x1ffffe, URZ, 0xc0, !UPT ;  /* 0x001ffffe05057892 */ /* 0x000fc8000f8ec03f */
[----:B------:R-:W-:-:S03]  /*1890*/  UIADD3 UR5, UR4, -UR5, URZ ;  /* 0x8000000504057290 */ /* 0x000fc6000fffe03f */
[----:B------:R-:W-:Y:S01]  /*18a0*/  ULDC UR4, c[0x0][0x28c] ;  /* 0x0000a30000047ab9 */ /* 0x000fe20000000800 */
[----:B------:R-:W-:Y:S01]  /*18b0*/  ULEA UR5, UR5, UR6, 0xb ;  /* 0x0000000605057291 */ /* 0x000fe2000f8e583f */
[----:B------:R-:W-:-:S03]  /*18c0*/  ISETP.LT.AND P0, PT, RZ, UR4, PT ;  /* 0x00000004ff007c0c */ /* 0x000fc6000bf01270 */
[----:B------:R-:W-:-:S04]  /*18d0*/  UIADD3 UR5, UR5, 0x300, URZ ;  /* 0x0000030005057890 */ /* 0x000fc8000fffe03f */
[----:B------:R-:W-:-:S04]  /*18e0*/  USHF.R.U32.HI UR5, URZ, 0x4, UR5 ;  /* 0x000000043f057899 */ /* 0x000fc80008011605 */
[----:B------:R-:W-:-:S04]  /*18f0*/  ULOP3.LUT UR5, UR5, 0x3fff, URZ, 0xc0, !UPT ;  /* 0x00003fff05057892 */ /* 0x000fc8000f8ec03f */
[----:B------:R-:W-:Y:S01]  /*1900*/  ULOP3.LUT UR45, UR5, 0x10000, URZ, 0xfc, !UPT ;  /* 0x00010000052d7892 */ /* 0x000fe2000f8efc3f */
[----:B---3--:R-:W-:Y:S11]  /*1910*/  @P0 BRA `(.L_x_18) ;  /* 0x0000000000400947 */ /* 0x008ff60003800000 */
[----:B------:R-:W-:Y:S01]  /*1920*/  MOV R0, 0x0 ;  /* 0x0000000000007802 */ /* 0x000fe20000000f00 */
[----:B------:R-:W-:Y:S01]  /*1930*/  ULDC.64 UR4, c[0x4][0x68] ;  /* 0x01001a0000047ab9 */ /* 0x000fe20000000a00 */
[----:B------:R-:W-:Y:S01]  /*1940*/  ULDC.64 UR6, c[0x4][0x8] ;  /* 0x0100020000067ab9 */ /* 0x000fe20000000a00 */
[----:B------:R-:W-:Y:S01]  /*1950*/  IMAD.U32 R4, RZ, RZ, UR4 ;  /* 0x00000004ff047e24 */ /* 0x000fe2000f8e00ff */
[----:B------:R0:W1:Y:S01]  /*1960*/  LDC.64 R14, c[0x4][R0] ;  /* 0x01000000000e7b82 */ /* 0x0000620000000a00 */
[----:B------:R-:W-:Y:S01]  /*1970*/  IMAD.U32 R5, RZ, RZ, UR5 ;  /* 0x00000005ff057e24 */ /* 0x000fe2000f8e00ff */
[----:B------:R-:W-:Y:S01]  /*1980*/  ULDC.64 UR4, c[0x4][0x70] ;  /* 0x01001c0000047ab9 */ /* 0x000fe20000000a00 */
[----:B------:R-:W-:Y:S02]  /*1990*/  IMAD.U32 R10, RZ, RZ, UR6 ;  /* 0x00000006ff0a7e24 */ /* 0x000fe4000f8e00ff */
[----:B------:R-:W-:Y:S02]  /*19a0*/  IMAD.U32 R6, RZ, RZ, UR4 ;  /* 0x00000004ff067e24 */ /* 0x000fe4000f8e00ff */
[----:B------:R-:W-:-:S02]  /*19b0*/  IMAD.U32 R7, RZ, RZ, UR5 ;  /* 0x00000005ff077e24 */ /* 0x000fc4000f8e00ff */
[----:B------:R-:W-:Y:S02]  /*19c0*/  IMAD.U32 R11, RZ, RZ, UR7 ;  /* 0x00000007ff0b7e24 */ /* 0x000fe4000f8e00ff */
[----:B------:R-:W-:Y:S02]  /*19d0*/  IMAD.MOV.U32 R8, RZ, RZ, 0x1e1 ;  /* 0x000001e1ff087424 */ /* 0x000fe400078e00ff */
[----:B------:R-:W-:Y:S02]  /*19e0*/  IMAD.MOV.U32 R12, RZ, RZ, 0x1 ;  /* 0x00000001ff0c7424 */ /* 0x000fe400078e00ff */
[----:B0-----:R-:W-:-:S07]  /*19f0*/  IMAD.MOV.U32 R13, RZ, RZ, RZ ;  /* 0x000000ffff0d7224 */ /* 0x001fce00078e00ff */
[----:B------:R-:W-:-:S07]  /*1a00*/  LEPC R20, `(.L_x_18) ;  /* 0x000000001014794e */ /* 0x000fce0000000000 */
[----:B-1---5:R-:W-:Y:S05]  /*1a10*/  CALL.ABS.NOINC R14 ;  /* 0x000000000e007343 */ /* 0x022fea0003c00000 */
.L_x_18:
[----:B------:R-:W-:-:S04]  /*1a20*/  LOP3.LUT R0, R18, 0x1, RZ, 0xfc, !PT ;  /* 0x0000000112007812 */ /* 0x000fc800078efcff */
[----:B------:R-:W-:-:S13]  /*1a30*/  ISETP.NE.AND P0, PT, R0, 0x3, PT ;  /* 0x000000030000780c */ /* 0x000fda0003f05270 */
[----:B------:R-:W-:Y:S05]  /*1a40*/  @!P0 BRA `(.L_x_19) ;  /* 0x0000000000048947 */ /* 0x000fea0003800000 */
[----:B------:R-:W-:Y:S01]  /*1a50*/  BPT.TRAP 0x1 ;  /* 0x000000040000795c */ /* 0x000fe20000300000 */
.L_x_19:
[----:B------:R-:W0:Y:S01]  /*1a60*/  S2UR UR5, SR_CgaCtaId ;  /* 0x00000000000579c3 */ /* 0x000e220000008800 */
[----:B------:R-:W-:Y:S01]  /*1a70*/  UMOV UR4, 0x400 ;  /* 0x0000040000047882 */ /* 0x000fe20000000000 */
[----:B------:R-:W-:Y:S02]  /*1a80*/  IMAD.U32 R0, RZ, RZ, UR40 ;  /* 0x00000028ff007e24 */ /* 0x000fe4000f8e00ff */
[----:B------:R-:W-:-:S03]  /*1a90*/  IMAD.U32 R3, RZ, RZ, UR41 ;  /* 0x00000029ff037e24 */ /* 0x000fc6000f8e00ff */
[----:B------:R-:W-:Y:S01]  /*1aa0*/  SHF.L.U32 R0, R0, 0x1f, RZ ;  /* 0x0000001f00007819 */ /* 0x000fe200000006ff */
[----:B0-----:R-:W-:-:S06]  /*1ab0*/  ULEA UR4, UR5, UR4, 0x18 ;  /* 0x0000000405047291 */ /* 0x001fcc000f8ec03f */
[----:B------:R-:W-:-:S04]  /*1ac0*/  IMAD.U32 R6, RZ, RZ, UR4 ;  /* 0x00000004ff067e24 */ /* 0x000fc8000f8e00ff */
[----:B------:R-:W-:-:S04]  /*1ad0*/  IMAD R3, R3, 0x8, R6 ;  /* 0x0000000803037824 */ /* 0x000fc800078e0206 */
[----:B------:R0:W1:Y:S01]  /*1ae0*/  SYNCS.PHASECHK.TRANS64.TRYWAIT P1, [R3+URZ], R0 ;  /* 0x00000000030075a7 */ /* 0x000062000802017f */
[----:B------:R-:W-:Y:S05]  /*1af0*/  @!P0 BRA `(.L_x_20) ;  /* 0x0000000000048947 */ /* 0x000fea0003800000 */
[----:B------:R-:W-:Y:S01]  /*1b00*/  BPT.TRAP 0x1 ;  /* 0x000000040000795c */ /* 0x000fe20000300000 */
.L_x_20:
[----:B------:R-:W-:-:S05]  /*1b10*/  IMAD.U32 R4, RZ, RZ, UR44 ;  /* 0x0000002cff047e24 */ /* 0x000fca000f8e00ff */
[----:B------:R-:W-:Y:S01]  /*1b20*/  ISETP.GE.AND P2, PT, R4, 0x1, PT ;  /* 0x000000010400780c */ /* 0x000fe20003f46270 */
[----:B-1----:R-:W-:-:S12]  /*1b30*/  @P1 BRA `(.L_x_21) ;  /* 0x0000000000081947 */ /* 0x002fd80003800000 */
[----:B------:R-:W1:Y:S02]  /*1b40*/  SYNCS.PHASECHK.TRANS64.TRYWAIT P1, [R3+URZ], R0 ;  /* 0x00000000030075a7 */ /* 0x000e64000802017f */
[----:B-1----:R-:W-:Y:S05]  /*1b50*/  @!P1 BRA `(.L_x_22) ;  /* 0x0000005000789947 */ /* 0x002fea0003800000 */
.L_x_21:
[----:B------:R-:W-:Y:S05]  /*1b60*/  WARPSYNC.ALL ;  /* 0x0000000000007948 */ /* 0x000fea0003800000 */
[----:B------:R-:W-:Y:S01]  /*1b70*/  R2UR UR4, R6 ;  /* 0x00000000060472ca */ /* 0x000fe200000e0000 */
[----:B------:R-:W-:Y:S01]  /*1b80*/  WARPGROUP.ARRIVE ;  /* 0x00000000000079c5 */ /* 0x000fe20000000000 */
[----:B------:R-:W-:Y:S01]  /*1b90*/  UMOV UR5, 0xc0000010 ;  /* 0xc000001000057882 */ /* 0x000fe20000000000 */
[----:B------:R-:W-:-:S10]  /*1ba0*/  UMOV UR7, 0xc0000010 ;  /* 0xc000001000077882 */ /* 0x000fd40000000000 */
[----:B------:R-:W-:-:S04]  /*1bb0*/  UIADD3 UR4, UR4, 0x25300, URZ ;  /* 0x0002530004047890 */ /* 0x000fc8000fffe03f */
[----:B------:R-:W-:-:S04]  /*1bc0*/  USHF.R.U32.HI UR4, URZ, 0x4, UR4 ;  /* 0x000000043f047899 */ /* 0x000fc80008011604 */
[----:B------:R-:W-:-:S04]  /*1bd0*/  ULOP3.LUT UR4, UR4, 0x3fff, URZ, 0xc0, !UPT ;  /* 0x00003fff04047892 */ /* 0x000fc8000f8ec03f */
[----:B------:R-:W-:Y:S02]  /*1be0*/  ULOP3.LUT UR9, UR4, 0x10000, URZ, 0xfc, !UPT ;  /* 0x0001000004097892 */ /* 0x000fe4000f8efc3f */
[----:B------:R-:W-:Y:S02]  /*1bf0*/  ULEA UR4, UR41, UR45, 0x8 ;  /* 0x0000002d29047291 */ /* 0x000fe4000f8e403f */
[----:B------:R-:W-:-:S09]  /*1c00*/  ULEA UR6, UR41, UR9, 0x7 ;  /* 0x0000000929067291 */ /* 0x000fd2000f8e383f */
[----:B------:R-:W-:Y:S03]  /*1c10*/  IGMMA.64x64x32.S8.S8 R24, gdesc[UR4], RZ, !UPT, gsb0 ;  /* 0x01e00000041879f1 */ /* 0x000fe6000c0410ff */
[----:B------:R-:W-:Y:S02]  /*1c20*/  WARPGROUP.DEPBAR.LE gsb0, 0x0 ;  /* 0x00008000000079c5 */ /* 0x000fe40000010000 */
[----:B------:R-:W-:Y:S05]  /*1c30*/  @!P2 BRA `(.L_x_23) ;  /* 0x0000000000cca947 */ /* 0x000fea0003800000 */
[----:B------:R-:W-:Y:S01]  /*1c40*/  UIADD3 UR4, UR41, 0x1, URZ ;  /* 0x0000000129047890 */ /* 0x000fe2000fffe03f */
[----:B01----:R-:W-:Y:S02]  /*1c50*/  IMAD.U32 R0, RZ, RZ, UR44 ;  /* 0x0000002cff007e24 */ /* 0x003fe4000f8e00ff */
[----:B------:R-:W-:Y:S01]  /*1c60*/  IMAD.U32 R3, RZ, RZ, UR41 ;  /* 0x00000029ff037e24 */ /* 0x000fe2000f8e00ff */
[----:B------:R-:W-:-:S04]  /*1c70*/  UISETP.NE.AND UP0, UPT, UR4, 0x25, UPT ;  /* 0x000000250400788c */ /* 0x000fc8000bf05270 */
[----:B------:R-:W-:Y:S02]  /*1c80*/  USEL UR5, URZ, 0x1, UP0 ;  /* 0x000000013f057887 */ /* 0x000fe40008000000 */
[----:B------:R-:W-:Y:S02]  /*1c90*/  USEL UR8, UR4, URZ, UP0 ;  /* 0x0000003f04087287 */ /* 0x000fe40008000000 */
[----:B------:R-:W-:-:S06]  /*1ca0*/  ULOP3.LUT UR5, UR40, UR5, URZ, 0x3c, !UPT ;  /* 0x0000000528057292 */ /* 0x000fcc000f8e3c3f */
[----:B------:R-:W-:-:S07]  /*1cb0*/  IMAD.U32 R7, RZ, RZ, UR5 ;  /* 0x00000005ff077e24 */ /* 0x000fce000f8e00ff */
.L_x_30:
[----:B------:R-:W-:Y:S05]  /*1cc0*/  @!P0 BRA `(.L_x_24) ;  /* 0x0000000000048947 */ /* 0x000fea0003800000 */
[----:B------:R-:W-:Y:S01]  /*1cd0*/  BPT.TRAP 0x1 ;  /* 0x000000040000795c */ /* 0x000fe20000300000 */
.L_x_24:
[----:B------:R-:W0:Y:S01]  /*1ce0*/  S2UR UR5, SR_CgaCtaId ;  /* 0x00000000000579c3 */ /* 0x000e220000008800 */
[----:B------:R-:W-:Y:S01]  /*1cf0*/  UMOV UR4, 0x400 ;  /* 0x0000040000047882 */ /* 0x000fe20000000000 */
[----:B------:R-:W-:Y:S01]  /*1d00*/  IMAD.U32 R5, RZ, RZ, UR8 ;  /* 0x00000008ff057e24 */ /* 0x000fe2000f8e00ff */
[----:B------:R-:W-:Y:S01]  /*1d10*/  SHF.L.U32 R4, R7, 0x1f, RZ ;  /* 0x0000001f07047819 */ /* 0x000fe200000006ff */
[----:B0-----:R-:W-:-:S06]  /*1d20*/  ULEA UR4, UR5, UR4, 0x18 ;  /* 0x0000000405047291 */ /* 0x001fcc000f8ec03f */
[----:B------:R-:W-:-:S04]  /*1d30*/  IMAD.U32 R6, RZ, RZ, UR4 ;  /* 0x00000004ff067e24 */ /* 0x000fc8000f8e00ff */
[----:B------:R-:W-:-:S04]  /*1d40*/  IMAD R5, R5, 0x8, R6 ;  /* 0x0000000805057824 */ /* 0x000fc800078e0206 */
[----:B------:R0:W1:Y:S01]  /*1d50*/  SYNCS.PHASECHK.TRANS64.TRYWAIT P1, [R5+URZ], R4 ;  /* 0x00000004050075a7 */ /* 0x000062000802017f */
[----:B------:R-:W-:Y:S05]  /*1d60*/  @!P0 BRA `(.L_x_25) ;  /* 0x0000000000048947 */ /* 0x000fea0003800000 */
[----:B------:R-:W-:Y:S01]  /*1d70*/  BPT.TRAP 0x1 ;  /* 0x000000040000795c */ /* 0x000fe20000300000 */
.L_x_25:
[----:B-1----:R-:W-:Y:S05]  /*1d80*/  @P1 BRA `(.L_x_26) ;  /* 0x0000000000081947 */ /* 0x002fea0003800000 */
[----:B------:R-:W1:Y:S02]  /*1d90*/  SYNCS.PHASECHK.TRANS64.TRYWAIT P1, [R5+URZ], R4 ;  /* 0x00000004050075a7 */ /* 0x000e64000802017f */
[----:B-1----:R-:W-:Y:S05]  /*1da0*/  @!P1 BRA `(.L_x_27) ;  /* 0x0000004c00f89947 */ /* 0x002fea0003800000 */
.L_x_26:
[----:B------:R-:W-:Y:S01]  /*1db0*/  ULEA UR4, UR8, UR45, 0x8 ;  /* 0x0000002d08047291 */ /* 0x000fe2000f8e403f */
[----:B------:R-:W-:Y:S01]  /*1dc0*/  WARPGROUP.ARRIVE ;  /* 0x00000000000079c5 */ /* 0x000fe20000000000 */
[----:B------:R-:W-:Y:S01]  /*1dd0*/  ULEA UR6, UR8, UR9, 0x7 ;  /* 0x0000000908067291 */ /* 0x000fe2000f8e383f */
[----:B------:R-:W-:Y:S01]  /*1de0*/  UMOV UR5, 0xc0000010 ;  /* 0xc000001000057882 */ /* 0x000fe20000000000 */
[----:B------:R-:W-:-:S07]  /*1df0*/  UMOV UR7, 0xc0000010 ;  /* 0xc000001000077882 */ /* 0x000fce0000000000 */
[----:B------:R-:W-:Y:S03]  /*1e00*/  IGMMA.64x64x32.S8.S8 R24, gdesc[UR4], R24, gsb0 ;  /* 0x01e00000041879f1 */ /* 0x000fe60008041018 */
[----:B------:R-:W-:Y:S02]  /*1e10*/  WARPGROUP.DEPBAR.LE gsb0, 0x0 ;  /* 0x00008000000079c5 */ /* 0x000fe40000010000 */
[----:B------:R-:W-:Y:S05]  /*1e20*/  @!P0 BRA `(.L_x_28) ;  /* 0x0000000000048947 */ /* 0x000fea0003800000 */
[----:B------:R-:W-:Y:S01]  /*1e30*/  BPT.TRAP 0x1 ;  /* 0x000000040000795c */ /* 0x000fe20000300000 */
.L_x_28:
[----:B------:R-:W-:-:S13]  /*1e40*/  ISETP.NE.AND P1, PT, R67, RZ, PT ;  /* 0x000000ff4300720c */ /* 0x000fda0003f25270 */
[----:B01----:R-:W-:-:S04]  /*1e50*/  @P1 IMAD R4, R3, 0x8, R6 ;  /* 0x0000000803041824 */ /* 0x003fc800078e0206 */
[----:B------:R-:W-:-:S05]  /*1e60*/  @P1 VIADD R4, R4, 0x128 ;  /* 0x0000012804041836 */ /* 0x000fca0000000000 */
[----:B------:R-:W-:-:S04]  /*1e70*/  @P1 PRMT R4, R19, 0x654, R4 ;  /* 0x0000065413041816 */ /* 0x000fc80000000004 */
[----:B------:R0:W-:Y:S01]  /*1e80*/  @P1 SYNCS.ARRIVE.TRANS64.RED.A1T0 RZ, [R4+URZ], RZ ;  /* 0x000000ff04ff19a7 */ /* 0x0001e2000810043f */
[----:B------:R-:W-:-:S13]  /*1e90*/  ISETP.GT.U32.AND P1, PT, R18, 0x1, PT ;  /* 0x000000011200780c */ /* 0x000fda0003f24070 */
[----:B0-----:R-:W-:Y:S05]  /*1ea0*/  @P1 BRA `(.L_x_29) ;  /* 0x0000000000041947 */ /* 0x001fea0003800000 */
[----:B------:R-:W-:Y:S01]  /*1eb0*/  BPT.TRAP 0x1 ;  /* 0x000000040000795c */ /* 0x000fe20000300000 */
.L_x_29:
[----:B------:R-:W-:Y:S01]  /*1ec0*/  UIADD3 UR8, UR8, 0x1, URZ ;  /* 0x0000000108087890 */ /* 0x000fe2000fffe03f */
[C---:B------:R-:W-:Y:S01]  /*1ed0*/  ISETP.GT.AND P2, PT, R0.reuse, 0x1, PT ;  /* 0x000000010000780c */ /* 0x040fe20003f44270 */
[----:B------:R-:W-:Y:S02]  /*1ee0*/  VIADD R3, R3, 0x1 ;  /* 0x0000000103037836 */ /* 0x000fe40000000000 */
[----:B------:R-:W-:Y:S01]  /*1ef0*/  UISETP.NE.AND UP0, UPT, UR8, 0x25, UPT ;  /* 0x000000250800788c */ /* 0x000fe2000bf05270 */
[----:B------:R-:W-:Y:S02]  /*1f00*/  VIADD R0, R0, 0xffffffff ;  /* 0xffffffff00007836 */ /* 0x000fe40000000000 */
[C---:B------:R-:W-:Y:S01]  /*1f10*/  ISETP.NE.AND P1, PT, R3.reuse, 0x25, PT ;  /* 0x000000250300780c */ /* 0x040fe20003f25270 */
[----:B------:R-:W-:Y:S02]  /*1f20*/  USEL UR4, URZ, 0x1, UP0 ;  /* 0x000000013f047887 */ /* 0x000fe40008000000 */
[----:B------:R-:W-:Y:S01]  /*1f30*/  USEL UR8, UR8, URZ, UP0 ;  /* 0x0000003f08087287 */ /* 0x000fe20008000000 */
[----:B------:R-:W-:-:S03]  /*1f40*/  SEL R3, R3, RZ, P1 ;  /* 0x000000ff03037207 */ /* 0x000fc60000800000 */
[----:B------:R-:W-:Y:S01]  /*1f50*/  LOP3.LUT R7, R7, UR4, RZ, 0x3c, !PT ;  /* 0x0000000407077c12 */ /* 0x000fe2000f8e3cff */
[----:B------:R-:W-:Y:S07]  /*1f60*/  @P2 BRA `(.L_x_30) ;  /* 0xfffffffc00542947 */ /* 0x000fee000383ffff */
.L_x_23:
[----:B01----:R-:W0:Y:S02]  /*1f70*/  LDC R0, c[0x0][0x28c] ;  /* 0x0000a300ff007b82 */ /* 0x003e240000000800 */
[----:B0-----:R-:W-:-:S13]  /*1f80*/  ISETP.GE.AND P1, PT, R0, 0x1, PT ;  /* 0x000000010000780c */ /* 0x001fda0003f26270 */
[----:B------:R-:W-:Y:S05]  /*1f90*/  @!P1 BRA `(.L_x_31) ;  /* 0x0000000000509947 */ /* 0x000fea0003800000 */
[----:B------:R-:W-:Y:S05]  /*1fa0*/  @!P0 BRA `(.L_x_32) ;  /* 0x0000000000048947 */ /* 0x000fea0003800000 */
[----:B------:R-:W-:Y:S01]  /*1fb0*/  BPT.TRAP 0x1 ;  /* 0x000000040000795c */ /* 0x000fe20000300000 */
.L_x_32:
[----:B------:R-:W-:Y:S01]  /*1fc0*/  ISETP.NE.AND P1, PT, R67, RZ, PT ;  /* 0x000000ff4300720c */ /* 0x000fe20003f25270 */
[----:B------:R-:W-:Y:S01]  /*1fd0*/  BSSY B0, `(.L_x_33) ;  /* 0x000000e000007945 */ /* 0x000fe20003800000 */
[----:B------:R-:W-:-:S11]  /*1fe0*/  ISETP.GT.U32.AND P0, PT, R18, 0x1, PT ;  /* 0x000000011200780c */ /* 0x000fd60003f04070 */
[----:B------:R-:W-:Y:S05]  /*1ff0*/  @!P1 BRA `(.L_x_34) ;  /* 0x00000000002c9947 */ /* 0x000fea0003800000 */
[----:B------:R-:W-:-:S04]  /*2000*/  UIADD3 UR6, UR44, UR41, URZ ;  /* 0x000000292c067290 */ /* 0x000fc8000fffe03f */
[----:B------:R-:W-:-:S04]  /*2010*/  UIMAD.WIDE.U32 UR4, UR6, -0x45306eb3, URZ ;  /* 0xbacf914d060478a5 */ /* 0x000fc8000f8e003f */
[----:B------:R-:W-:-:S04]  /*2020*/  UIADD3 UR4, UR6, -UR5, URZ ;  /* 0x8000000506047290 */ /* 0x000fc8000fffe03f */
[----:B------:R-:W-:-:S04]  /*2030*/  ULEA.HI UR4, UR4, UR5, URZ, 0x1f ;  /* 0x0000000504047291 */ /* 0x000fc8000f8ff83f */
[----:B------:R-:W-:-:S04]  /*2040*/  USHF.R.U32.HI UR4, URZ, 0x5, UR4 ;  /* 0x000000053f047899 */ /* 0x000fc80008011604 */
[----:B------:R-:W-:-:S06]  /*2050*/  UIMAD UR4, UR4, -0x25, UR6 ;  /* 0xffffffdb040478a4 */ /* 0x000fcc000f8e0206 */
[----:B------:R-:W-:-:S04]  /*2060*/  IMAD.U32 R3, RZ, RZ, UR4 ;  /* 0x00000004ff037e24 */ /* 0x000fc8000f8e00ff */
[----:B------:R-:W-:-:S04]  /*2070*/  IMAD R0, R3, 0x8, R6 ;  /* 0x0000000803007824 */ /* 0x000fc800078e0206 */
[----:B------:R-:W-:-:S05]  /*2080*/  VIADD R0, R0, 0x128 ;  /* 0x0000012800007836 */ /* 0x000fca0000000000 */
[----:B------:R-:W-:-:S04]  /*2090*/  PRMT R0, R19, 0x654, R0 ;  /* 0x0000065413007816 */ /* 0x000fc80000000000 */
[----:B------:R0:W-:Y:S03]  /*20a0*/  SYNCS.ARRIVE.TRANS64.RED.A1T0 RZ, [R0+URZ], RZ ;  /* 0x000000ff00ff79a7 */ /* 0x0001e6000810043f */
.L_x_34:
[----:B------:R-:W-:Y:S05]  /*20b0*/  BSYNC B0 ;  /* 0x0000000000007941 */ /* 0x000fea0003800000 */
.L_x_33:
[----:B------:R-:W-:Y:S05]  /*20c0*/  @P0 BRA `(.L_x_31) ;  /* 0x0000000000040947 */ /* 0x000fea0003800000 */
[----:B------:R-:W-:Y:S01]  /*20d0*/  BPT.TRAP 0x1 ;  /* 0x000000040000795c */ /* 0x000fe20000300000 */
.L_x_31:
[----:B------:R-:W-:Y:S01]  /*20e0*/  UISETP.GE.U32.AND UP1, UPT, UR43, 0x25, UPT ;  /* 0x000000252b00788c */ /* 0x000fe2000bf26070 */
[----:B------:R-:W-:Y:S01]  /*20f0*/  IMAD.SHL.U32 R3, R68, 0x40, RZ ;  /* 0x0000004044037824 */ /* 0x000fe200078e00ff */
[----:B------:R-:W-:Y:S01]  /*2100*/  UIADD3 UR41, UR43, UR41, URZ ;  /* 0x000000292b297290 */ /* 0x000fe2000fffe03f */
[----:B------:R-:W-:Y:S01]  /*2110*/  IMAD.SHL.U32 R11, R69, 0x80, RZ ;  /* 0x00000080450b7824 */ /* 0x000fe200078e00ff */
[----:B------:R-:W-:Y:S01]  /*2120*/  ULDC UR7, c[0x0][0x288] ;  /* 0x0000a20000077ab9 */ /* 0x000fe20000000800 */
[----:B0-----:R-:W-:Y:S01]  /*2130*/  IMAD.MOV.U32 R0, RZ, RZ, -0x1 ;  /* 0xffffffffff007424 */ /* 0x001fe200078e00ff */
[----:B------:R-:W-:Y:S01]  /*2140*/  UISETP.GT.U32.AND UP0, UPT, UR41, 0x24, UPT ;  /* 0x000000242900788c */ /* 0x000fe2000bf04070 */
[----:B------:R-:W-:-:S03]  /*2150*/  ISETP.GE.AND P0, PT, R3, UR7, PT ;  /* 0x0000000703007c0c */ /* 0x000fc6000bf06270 */
[----:B------:R-:W-:Y:S02]  /*2160*/  UISETP.LT.U32.AND UP0, UPT, UR43, 0x25, UP0 ;  /* 0x000000252b00788c */ /* 0x000fe40008701070 */
[----:B------:R-:W-:Y:S02]  /*2170*/  @UP1 UIMAD.WIDE.U32 UR4, UR41, -0x45306eb3, URZ ;  /* 0xbacf914d290418a5 */ /* 0x000fe4000f8e003f */
[----:B------:R-:W-:Y:S02]  /*2180*/  USEL UR6, URZ, 0x1, !UP0 ;  /* 0x000000013f067887 */ /* 0x000fe4000c000000 */
[----:B------:R-:W-:Y:S02]  /*2190*/  @UP1 UIADD3 UR4, UR41, -UR5, URZ ;  /* 0x8000000529041290 */ /* 0x000fe4000fffe03f */
[----:B------:R-:W-:Y:S02]  /*21a0*/  ULOP3.LUT UR40, UR40, UR6, URZ, 0x3c, !UPT ;  /* 0x0000000628287292 */ /* 0x000fe4000f8e3c3f */
[----:B------:R-:W-:-:S03]  /*21b0*/  @UP1 ULEA.HI UR4, UR4, UR5, URZ, 0x1f ;  /* 0x0000000504041291 */ /* 0x000fc6000f8ff83f */
[----:B------:R-:W-:Y:S01]  /*21c0*/  ULDC UR5, c[0x0][0x284] ;  /* 0x0000a10000057ab9 */ /* 0x000fe20000000800 */
[----:B------:R-:W-:Y:S01]  /*21d0*/  @UP1 USHF.R.U32.HI UR4, URZ, 0x5, UR4 ;  /* 0x000000053f041899 */ /* 0x000fe20008011604 */
[----:B------:R-:W-:-:S03]  /*21e0*/  ISETP.GE.OR P0, PT, R11, UR5, P0 ;  /* 0x000000050b007c0c */ /* 0x000fc60008706670 */
[----:B------:R-:W-:-:S10]  /*21f0*/  @UP1 ULOP3.LUT UR40, UR40, 0x1, UR4, 0x78, !UPT ;  /* 0x0000000128281892 */ /* 0x000fd4000f8e7804 */
[----:B------:R-:W-:Y:S05]  /*2200*/  @P0 BRA `(.L_x_35) ;  /* 0x0000001c003c0947 */ /* 0x000fea0003800000 */
[----:B------:R-:W0:Y:S01]  /*2210*/  LDC.64 R12, c[0x0][0x5c8] ;  /* 0x00017200ff0c7b82 */ /* 0x000e220000000a00 */
[----:B------:R-:W-:Y:S01]  /*2220*/  SHF.R.S32.HI R10, RZ, 0x1f, R66 ;  /* 0x0000001fff0a7819 */ /* 0x000fe20000011442 */
[----:B------:R-:W-:Y:S01]  /*2230*/  ULDC.64 UR4, c[0x0][0x5d0] ;  /* 0x0001740000047ab9 */ /* 0x000fe20000000a00 */
[----:B------:R-:W-:Y:S01]  /*2240*/  LOP3.LUT R8, R3, 0x6, R60, 0xf8, !PT ;  /* 0x0000000603087812 */ /* 0x000fe200078ef83c */
[----:B------:R-:W-:Y:S01]  /*2250*/  IMAD.WIDE R14, R69, 0x80, R22 ;  /* 0x00000080450e7825 */ /* 0x000fe200078e0216 */
[----:B------:R-:W-:Y:S02]  /*2260*/  BSSY B0, `(.L_x_35) ;  /* 0x00001c9000007945 */ /* 0x000fe40003800000 */
[----:B------:R-:W-:Y:S01]  /*2270*/  SHF.R.S32.HI R9, RZ, 0x1f, R8 ;  /* 0x0000001fff097819 */ /* 0x000fe20000011408 */
[----:B------:R-:W-:Y:S02]  /*2280*/  IMAD R5, R10, UR4, RZ ;  /* 0x000000040a057c24 */ /* 0x000fe4000f8e02ff */
[----:B------:R-:W-:-:S02]  /*2290*/  IMAD.IADD R68, R64, 0x1, -R11 ;  /* 0x0000000140447824 */ /* 0x000fc400078e0a0b */
[C---:B------:R-:W-:Y:S02]  /*22a0*/  IMAD R7, R66.reuse, UR5, R5 ;  /* 0x0000000542077c24 */ /* 0x040fe4000f8e0205 */
[----:B------:R-:W-:Y:S01]  /*22b0*/  IMAD.WIDE.U32 R4, R66, UR4, R8 ;  /* 0x0000000442047c25 */ /* 0x000fe2000f8e0008 */
[----:B------:R-:W-:-:S03]  /*22c0*/  ULDC.64 UR4, c[0x0][0x5c0] ;  /* 0x0001700000047ab9 */ /* 0x000fc60000000a00 */
[----:B------:R-:W-:Y:S02]  /*22d0*/  IMAD.IADD R5, R5, 0x1, R7 ;  /* 0x0000000105057824 */ /* 0x000fe400078e0207 */
[----:B------:R-:W-:Y:S02]  /*22e0*/  IMAD.IADD R74, R58, 0x1, -R3 ;  /* 0x000000013a4a7824 */ /* 0x000fe400078e0a03 */
[-C--:B0-----:R-:W-:Y:S02]  /*22f0*/  IMAD R6, R15, R12.reuse, RZ ;  /* 0x0000000c0f067224 */ /* 0x081fe400078e02ff */
[----:B------:R-:W-:-:S04]  /*2300*/  IMAD.WIDE.U32 R4, R14, R12, R4 ;  /* 0x0000000c0e047225 */ /* 0x000fc800078e0004 */
[----:B------:R-:W-:Y:S01]  /*2310*/  IMAD R7, R14, R13, R6 ;  /* 0x0000000d0e077224 */ /* 0x000fe200078e0206 */
[----:B------:R-:W-:-:S04]  /*2320*/  IADD3 R6, P0, R4, UR4, RZ ;  /* 0x0000000404067c10 */ /* 0x000fc8000ff1e0ff */
[----:B------:R-:W-:Y:S02]  /*2330*/  IADD3.X R7, R5, UR5, R7, P0, !PT ;  /* 0x0000000505077c10 */ /* 0x000fe400087fe407 */
[----:B-----5:R-:W-:Y:S02]  /*2340*/  ISETP.NE.AND P0, PT, R57, RZ, PT ;  /* 0x000000ff3900720c */ /* 0x020fe40003f05270 */
[----:B------:R-:W-:-:S04]  /*2350*/  LEA R4, P1, R12, R6, 0x3 ;  /* 0x000000060c047211 */ /* 0x000fc800078218ff */
[----:B------:R-:W-:-:S07]  /*2360*/  LEA.HI.X R5, R12, R7, R13, 0x3, P1 ;  /* 0x000000070c057211 */ /* 0x000fce00008f1c0d */
[----:B------:R-:W-:Y:S05]  /*2370*/  @!P0 BRA `(.L_x_36) ;  /* 0x00000014001c8947 */ /* 0x000fea0003800000 */
[----:B------:R-:W0:Y:S01]  /*2380*/  LDC.64 R70, c[0x0][0x5b0] ;  /* 0x00016c00ff467b82 */ /* 0x000e220000000a00 */
[----:B------:R-:W-:Y:S01]  /*2390*/  ULDC.64 UR4, c[0x0][0x5b8] ;  /* 0x00016e0000047ab9 */ /* 0x000fe20000000a00 */
[----:B------:R-:W-:Y:S01]  /*23a0*/  ISETP.GE.AND P1, PT, R74, 0x1, PT ;  /* 0x000000014a00780c */ /* 0x000fe20003f26270 */
[----:B------:R-:W-:Y:S01]  /*23b0*/  IMAD R3, R10, UR4, RZ ;  /* 0x000000040a037c24 */ /* 0x000fe2000f8e02ff */
[----:B------:R-:W-:Y:S01]  /*23c0*/  BSSY B1, `(.L_x_37) ;  /* 0x0000010000017945 */ /* 0x000fe20003800000 */
[----:B------:R-:W-:Y:S01]  /*23d0*/  IMAD.WIDE.U32 R20, R66, UR4, R8 ;  /* 0x0000000442147c25 */ /* 0x000fe2000f8e0008 */
[----:B------:R-:W-:Y:S02]  /*23e0*/  ISETP.LT.OR P2, PT, R68, 0x1, !P1 ;  /* 0x000000014400780c */ /* 0x000fe40004f41670 */
[----:B------:R-:W1:Y:S01]  /*23f0*/  LDC.64 R72, c[0x0][0x5a8] ;  /* 0x00016a00ff487b82 */ /* 0x000e620000000a00 */
[----:B------:R-:W-:Y:S02]  /*2400*/  IMAD R3, R66, UR5, R3 ;  /* 0x0000000542037c24 */ /* 0x000fe4000f8e0203 */
[----:B------:R-:W-:-:S02]  /*2410*/  IMAD.MOV.U32 R10, RZ, RZ, R20 ;  /* 0x000000ffff0a7224 */ /* 0x000fc400078e0014 */
[----:B------:R-:W-:Y:S02]  /*2420*/  IMAD.IADD R11, R21, 0x1, R3 ;  /* 0x00000001150b7824 */ /* 0x000fe400078e0203 */
[-C--:B0-----:R-:W-:Y:S01]  /*2430*/  IMAD R3, R15, R70.reuse, RZ ;  /* 0x000000460f037224 */ /* 0x081fe200078e02ff */
[----:B------:R-:W-:Y:S01]  /*2440*/  SHF.L.U64.HI R13, R70, 0x3, R71 ;  /* 0x00000003460d7819 */ /* 0x000fe20000010247 */
[----:B------:R-:W-:-:S04]  /*2450*/  IMAD.WIDE.U32 R8, R14, R70, R10 ;  /* 0x000000460e087225 */ /* 0x000fc800078e000a */
[----:B------:R-:W-:Y:S01]  /*2460*/  IMAD R69, R14, R71, R3 ;  /* 0x000000470e457224 */ /* 0x000fe200078e0203 */
[----:B-1----:R-:W-:Y:S01]  /*2470*/  IADD3 R8, P0, R8, R72, RZ ;  /* 0x0000004808087210 */ /* 0x002fe20007f1e0ff */
[----:B------:R-:W-:-:S03]  /*2480*/  IMAD.SHL.U32 R12, R70, 0x8, RZ ;  /* 0x00000008460c7824 */ /* 0x000fc600078e00ff */
[----:B------:R-:W-:Y:S01]  /*2490*/  IADD3.X R9, R73, R9, R69, P0, !PT ;  /* 0x0000000949097210 */ /* 0x000fe200007fe445 */
[----:B------:R-:W-:Y:S08]  /*24a0*/  @P2 BRA `(.L_x_38) ;  /* 0x0000000000042947 */ /* 0x000ff00003800000 */
[----:B------:R0:W5:Y:S02]  /*24b0*/  LDG.E.U8 R65, desc[UR38][R8.64] ;  /* 0x0000002608417981 */ /* 0x000164000c1e1100 */
.L_x_38:
[----:B------:R-:W-:Y:S05]  /*24c0*/  BSYNC B1 ;  /* 0x0000000000017941 */ /* 0x000fea0003800000 */
.L_x_37:
[----:B-----5:R-:W-:Y:S01]  /*24d0*/  LOP3.LUT R3, R65, 0xffff, RZ, 0xc0, !PT ;  /* 0x0000ffff41037812 */ /* 0x020fe200078ec0ff */
[----:B------:R-:W-:Y:S01]  /*24e0*/  IMAD.WIDE.U32 R12, R14, R70, R12 ;  /* 0x000000460e0c7225 */ /* 0x000fe200078e000c */
[----:B------:R-:W-:Y:S01]  /*24f0*/  ISETP.GE.AND P0, PT, R74, 0x2, PT ;  /* 0x000000024a00780c */ /* 0x000fe20003f06270 */
[----:B------:R-:W-:Y:S01]  /*2500*/  BSSY B1, `(.L_x_39) ;  /* 0x000000f000017945 */ /* 0x000fe20003800000 */
[----:B------:R-:W-:Y:S01]  /*2510*/  PRMT R14, R3, 0x8880, RZ ;  /* 0x00008880030e7816 */ /* 0x000fe200000000ff */
[----:B------:R-:W-:Y:S01]  /*2520*/  IMAD.IADD R3, R69, 0x1, R13 ;  /* 0x0000000145037824 */ /* 0x000fe200078e020d */
[----:B------:R-:W-:Y:S02]  /*2530*/  IADD3 R10, P3, P4, R20, R72, R12 ;  /* 0x00000048140a7210 */ /* 0x000fe40007c7e00c */
[----:B------:R-:W-:Y:S01]  /*2540*/  ISETP.LT.OR P1, PT, R68, 0x9, !P1 ;  /* 0x000000094400780c */ /* 0x000fe20004f21670 */
[----:B------:R-:W-:Y:S01]  /*2550*/  IMAD.MOV.U32 R12, RZ, RZ, R14 ;  /* 0x000000ffff0c7224 */ /* 0x000fe200078e000e */
[----:B------:R-:W-:-:S02]  /*2560*/  IADD3.X R11, R11, R73, R3, P3, P4 ;  /* 0x000000490b0b7210 */ /* 0x000fc40001fe8403 */
[----:B------:R-:W-:Y:S01]  /*2570*/  ISETP.LT.OR P3, PT, R68, 0x1, !P0 ;  /* 0x000000014400780c */ /* 0x000fe20004761670 */
[----:B------:R-:W-:-:S04]  /*2580*/  IMAD R3, R12, R57, RZ ;  /* 0x000000390c037224 */ /* 0x000fc800078e02ff */
[----:B------:R-:W-:-:S05]  /*2590*/  @!P2 IMAD R13, R24, R56, R3 ;  /* 0x00000038180da224 */ /* 0x000fca00078e0203 */
[----:B------:R1:W-:Y:S03]  /*25a0*/  @!P2 STG.E.U8 desc[UR38][R6.64], R13 ;  /* 0x0000000d0600a986 */ /* 0x0003e6000c101126 */
[----:B------:R-:W-:Y:S05]  /*25b0*/  @P3 BRA `(.L_x_40) ;  /* 0x00000000000c3947 */ /* 0x000fea0003800000 */
[----:B------:R-:W2:Y:S02]  /*25c0*/  LDG.E.U8 R65, desc[UR38][R8.64+0x1] ;  /* 0x0000012608417981 */ /* 0x000ea4000c1e1100 */
[----:B--2---:R-:W-:-:S05]  /*25d0*/  PRMT R12, R65, 0x8880, RZ ;  /* 0x00008880410c7816 */ /* 0x004fca00000000ff */
[----:B------:R-:W-:-:S07]  /*25e0*/  IMAD R3, R12, R57, RZ ;  /* 0x000000390c037224 */ /* 0x000fce00078e02ff */
.L_x_40:
[----:B------:R-:W-:Y:S05]  /*25f0*/  BSYNC B1 ;  /* 0x0000000000017941 */ /* 0x000fea0003800000 */
.L_x_39:
[----:B------:R-:W-:Y:S01]  /*2600*/  @!P3 IMAD R25, R25, R56, R3 ;  /* 0x000000381919b224 */ /* 0x000fe200078e0203 */
[----:B------:R-:W-:Y:S04]  /*2610*/  BSSY B1, `(.L_x_41) ;  /* 0x0000006000017945 */ /* 0x000fe80003800000 */
[----:B------:R2:W-:Y:S01]  /*2620*/  @!P3 STG.E.U8 desc[UR38][R6.64+0x1], R25 ;  /* 0x000001190600b986 */ /* 0x0005e2000c101126 */
[----:B------:R-:W-:Y:S05]  /*2630*/  @P1 BRA `(.L_x_42) ;  /* 0x00000000000c1947 */ /* 0x000fea0003800000 */
[----:B------:R-:W3:Y:S02]  /*2640*/  LDG.E.U8 R65, desc[UR38][R10.64] ;  /* 0x000000260a417981 */ /* 0x000ee4000c1e1100 */
[----:B---3--:R-:W-:-:S05]  /*2650*/  PRMT R12, R65, 0x8880, RZ ;  /* 0x00008880410c7816 */ /* 0x008fca00000000ff */
[----:B------:R-:W-:-:S07]  /*2660*/  IMAD R3, R12, R57, RZ ;  /* 0x000000390c037224 */ /* 0x000fce00078e02ff */
.L_x_42:
[----:B------:R-:W-:Y:S05]  /*2670*/  BSYNC B1 ;  /* 0x0000000000017941 */ /* 0x000fea0003800000 */
.L_x_41:
[----:B------:R-:W-:Y:S01]  /*2680*/  ISETP.LT.OR P0, PT, R68, 0x9, !P0 ;  /* 0x000000094400780c */ /* 0x000fe20004701670 */
[----:B-1----:R-:W-:Y:S01]  /*2690*/  @!P1 IMAD R13, R26, R56, R3 ;  /* 0x000000381a0d9224 */ /* 0x002fe200078e0203 */
[C---:B------:R-:W-:Y:S01]  /*26a0*/  ISETP.GE.AND P3, PT, R74.reuse, 0x9, PT ;  /* 0x000000094a00780c */ /* 0x040fe20003f66270 */
[----:B------:R-:W-:Y:S01]  /*26b0*/  BSSY B1, `(.L_x_43) ;  /* 0x000000a000017945 */ /* 0x000fe20003800000 */
[----:B------:R-:W-:Y:S02]  /*26c0*/  ISETP.GE.AND P2, PT, R74, 0xa, PT ;  /* 0x0000000a4a00780c */ /* 0x000fe40003f46270 */
[----:B------:R1:W-:Y:S01]  /*26d0*/  @!P1 STG.E.U8 desc[UR38][R4.64], R13 ;  /* 0x0000000d04009986 */ /* 0x0003e2000c101126 */
[C---:B------:R-:W-:Y:S02]  /*26e0*/  ISETP.LT.OR P4, PT, R68.reuse, 0x1, !P3 ;  /* 0x000000014400780c */ /* 0x040fe40005f81670 */
[C---:B------:R-:W-:Y:S02]  /*26f0*/  ISETP.LT.OR P1, PT, R68.reuse, 0x1, !P2 ;  /* 0x000000014400780c */ /* 0x040fe40005721670 */
[----:B------:R-:W-:-:S02]  /*2700*/  ISETP.LT.OR P3, PT, R68, 0x9, !P3 ;  /* 0x000000094400780c */ /* 0x000fc40005f61670 */
[----:B------:R-:W-:Y:S11]  /*2710*/  @P0 BRA `(.L_x_44) ;  /* 0x00000000000c0947 */ /* 0x000ff60003800000 */
[----:B------:R-:W3:Y:S02]  /*2720*/  LDG.E.U8 R65, desc[UR38][R10.64+0x1] ;  /* 0x000001260a417981 */ /* 0x000ee4000c1e1100 */
[----:B---3--:R-:W-:-:S05]  /*2730*/  PRMT R12, R65, 0x8880, RZ ;  /* 0x00008880410c7816 */ /* 0x008fca00000000ff */
[----:B------:R-:W-:-:S07]  /*2740*/  IMAD R3, R12, R57, RZ ;  /* 0x000000390c037224 */ /* 0x000fce00078e02ff */
.L_x_44:
[----:B------:R-:W-:Y:S05]  /*2750*/  BSYNC B1 ;  /* 0x0000000000017941 */ /* 0x000fea0003800000 */
.L_x_43:
[----:B------:R-:W-:Y:S01]  /*2760*/  @!P0 IMAD R27, R27, R56, R3 ;  /* 0x000000381b1b8224 */ /* 0x000fe200078e0203 */
[----:B------:R-:W-:Y:S04]  /*2770*/  BSSY B1, `(.L_x_45) ;  /* 0x0000006000017945 */ /* 0x000fe80003800000 */
[----:B------:R3:W-:Y:S01]  /*2780*/  @!P0 STG.E.U8 desc[UR38][R4.64+0x1], R27 ;  /* 0x0000011b04008986 */ /* 0x0007e2000c101126 */
[----:B------:R-:W-:Y:S05]  /*2790*/  @P4 BRA `(.L_x_46) ;  /* 0x00000000000c4947 */ /* 0x000fea0003800000 */
[----:B------:R-:W4:Y:S02]  /*27a0*/  LDG.E.U8 R65, desc[UR38][R8.64+0x8] ;  /* 0x0000082608417981 */ /* 0x000f24000c1e1100 */
[----:B----4-:R-:W-:-:S05]  /*27b0*/  PRMT R12, R65, 0x8880, RZ ;  /* 0x00008880410c7816 */ /* 0x010fca00000000ff */
[----:B------:R-:W-:-:S07]  /*27c0*/  IMAD R3, R12, R57, RZ ;  /* 0x000000390c037224 */ /* 0x000fce00078e02ff */
.L_x_46:
[----:B------:R-:W-:Y:S05]  /*27d0*/  BSYNC B1 ;  /* 0x0000000000017941 */ /* 0x000fea0003800000 */
.L_x_45:
[----:B-1----:R-:W-:Y:S01]  /*27e0*/  @!P4 IMAD R13, R28, R56, R3 ;  /* 0x000000381c0dc224 */ /* 0x002fe200078e0203 */
[----:B------:R-:W-:Y:S04]  /*27f0*/  BSSY B1, `(.L_x_47) ;  /* 0x0000006000017945 */ /* 0x000fe80003800000 */
[----:B------:R1:W-:Y:S01]  /*2800*/  @!P4 STG.E.U8 desc[UR38][R6.64+0x8], R13 ;  /* 0x0000080d0600c986 */ /* 0x0003e2000c101126 */
[----:B------:R-:W-:Y:S05]  /*2810*/  @P1 BRA `(.L_x_48) ;  /* 0x00000000000c1947 */ /* 0x000fea0003800000 */
[----:B------:R-:W4:Y:S02]  /*2820*/  LDG.E.U8 R65, desc[UR38][R8.64+0x9] ;  /* 0x0000092608417981 */ /* 0x000f24000c1e1100 */
[----:B----4-:R-:W-:-:S05]  /*2830*/  PRMT R12, R65, 0x8880, RZ ;  /* 0x00008880410c7816 */ /* 0x010fca00000000ff */
[----:B------:R-:W-:-:S07]  /*2840*/  IMAD R3, R12, R57, RZ ;  /* 0x000000390c037224 */ /* 0x000fce00078e02ff */
.L_x_48:
[----:B------:R-:W-:Y:S05]  /*2850*/  BSYNC B1 ;  /* 0x0000000000017941 */ /* 0x000fea0003800000 */
.L_x_47:
[----:B------:R-:W-:Y:S01]  /*2860*/  @!P1 IMAD R29, R29, R56, R3 ;  /* 0x000000381d1d9224 */ /* 0x000fe200078e0203 */
[----:B------:R-:W-:Y:S04]  /*2870*/  BSSY B1, `(.L_x_49) ;  /* 0x0000006000017945 */ /* 0x000fe80003800000 */
[----:B------:R4:W-:Y:S01]  /*2880*/  @!P1 STG.E.U8 desc[UR38][R6.64+0x9], R29 ;  /* 0x0000091d06009986 */ /* 0x0009e2000c101126 */
[----:B------:R-:W-:Y:S05]  /*2890*/  @P3 BRA `(.L_x_50) ;  /* 0x00000000000c3947 */ /* 0x000fea0003800000 */
[----:B------:R-:W5:Y:S02]  /*28a0*/  LDG.E.U8 R65, desc[UR38][R10.64+0x8] ;  /* 0x000008260a417981 */ /* 0x000f64000c1e1100 */
[----:B-----5:R-:W-:-:S05]  /*28b0*/  PRMT R12, R65, 0x8880, RZ ;  /* 0x00008880410c7816 */ /* 0x020fca00000000ff */
[----:B------:R-:W-:-:S07]  /*28c0*/  IMAD R3, R12, R57, RZ ;  /* 0x000000390c037224 */ /* 0x000fce00078e02ff */
.L_x_50:
[----:B------:R-:W-:Y:S05]  /*28d0*/  BSYNC B1 ;  /* 0x0000000000017941 */ /* 0x000fea0003800000 */
.L_x_49:
        /* <DEDUP_REMOVED lines=10> */
[----:B------:R-:W5:Y:S02]  /*2980*/  LDG.E.U8 R65, desc[UR38][R10.64+0x9] ;  /* 0x000009260a417981 */ /* 0x000f64000c1e1100 */
[----:B-----5:R-:W-:-:S05]  /*2990*/  PRMT R12, R65, 0x8880, RZ ;  /* 0x00008880410c7816 */ /* 0x020fca00000000ff */
[----:B------:R-:W-:-:S07]  /*29a0*/  IMAD R3, R12, R57, RZ ;  /* 0x000000390c037224 */ /* 0x000fce00078e02ff */
.L_x_52:
[----:B------:R-:W-:Y:S05]  /*29b0*/  BSYNC B1 ;  /* 0x0000000000017941 */ /* 0x000fea0003800000 */
.L_x_51:
[----:B------:R-:W-:Y:S01]  /*29c0*/  @!P2 IMAD R31, R31, R56, R3 ;  /* 0x000000381f1fa224 */ /* 0x000fe200078e0203 */
[----:B------:R-:W-:Y:S04]  /*29d0*/  BSSY B1, `(.L_x_53) ;  /* 0x0000006000017945 */ /* 0x000fe80003800000 */
[----:B------:R0:W-:Y:S01]  /*29e0*/  @!P2 STG.E.U8 desc[UR38][R4.64+0x9], R31 ;  /* 0x0000091f0400a986 */ /* 0x0001e2000c101126 */
[----:B------:R-:W-:Y:S05]  /*29f0*/  @P4 BRA `(.L_x_54) ;  /* 0x00000000000c4947 */ /* 0x000fea0003800000 */
[----:B------:R-:W5:Y:S02]  /*2a00*/  LDG.E.U8 R65, desc[UR38][R8.64+0x10] ;  /* 0x0000102608417981 */ /* 0x000f64000c1e1100 */
[----:B-----5:R-:W-:-:S05]  /*2a10*/  PRMT R12, R65, 0x8880, RZ ;  /* 0x00008880410c7816 */ /* 0x020fca00000000ff */
[----:B------:R-:W-:-:S07]  /*2a20*/  IMAD R3, R12, R57, RZ ;  /* 0x000000390c037224 */ /* 0x000fce00078e02ff */
.L_x_54:
[----:B------:R-:W-:Y:S05]  /*2a30*/  BSYNC B1 ;  /* 0x0000000000017941 */ /* 0x000fea0003800000 */
.L_x_53:
[----:B-1----:R-:W-:Y:S01]  /*2a40*/  @!P4 IMAD R13, R32, R56, R3 ;  /* 0x00000038200dc224 */ /* 0x002fe200078e0203 */
[----:B------:R-:W-:Y:S04]  /*2a50*/  BSSY B1, `(.L_x_55) ;  /* 0x0000006000017945 */ /* 0x000fe80003800000 */
[----:B------:R1:W-:Y:S01]  /*2a60*/  @!P4 STG.E.U8 desc[UR38][R6.64+0x10], R13 ;  /* 0x0000100d0600c986 */ /* 0x0003e2000c101126 */
[----:B------:R-:W-:Y:S05]  /*2a70*/  @P3 BRA `(.L_x_56) ;  /* 0x00000000000c3947 */ /* 0x000fea0003800000 */
[----:B------:R-:W5:Y:S02]  /*2a80*/  LDG.E.U8 R65, desc[UR38][R8.64+0x11] ;  /* 0x0000112608417981 */ /* 0x000f64000c1e1100 */
[----:B-----5:R-:W-:-:S05]  /*2a90*/  PRMT R12, R65, 0x8880, RZ ;  /* 0x00008880410c7816 */ /* 0x020fca00000000ff */
[----:B------:R-:W-:-:S07]  /*2aa0*/  IMAD R3, R12, R57, RZ ;  /* 0x000000390c037224 */ /* 0x000fce00078e02ff */
.L_x_56:
[----:B------:R-:W-:Y:S05]  /*2ab0*/  BSYNC B1 ;  /* 0x0000000000017941 */ /* 0x000fea0003800000 */
.L_x_55:
[----:B------:R-:W-:Y:S01]  /*2ac0*/  @!P3 IMAD R33, R33, R56, R3 ;  /* 0x000000382121b224 */ /* 0x000fe200078e0203 */
[----:B------:R-:W-:Y:S04]  /*2ad0*/  BSSY B1, `(.L_x_57) ;  /* 0x0000006000017945 */ /* 0x000fe80003800000 */
[----:B------:R0:W-:Y:S01]  /*2ae0*/  @!P3 STG.E.U8 desc[UR38][R6.64+0x11], R33 ;  /* 0x000011210600b986 */ /* 0x0001e2000c101126 */
[----:B------:R-:W-:Y:S05]  /*2af0*/  @P1 BRA `(.L_x_58) ;  /* 0x00000000000c1947 */ /* 0x000fea0003800000 */
[----:B------:R-:W5:Y:S02]  /*2b00*/  LDG.E.U8 R65, desc[UR38][R10.64+0x10] ;  /* 0x000010260a417981 */ /* 0x000f64000c1e1100 */
[----:B-----5:R-:W-:-:S05]  /*2b10*/  PRMT R12, R65, 0x8880, RZ ;  /* 0x00008880410c7816 */ /* 0x020fca00000000ff */
[----:B------:R-:W-:-:S07]  /*2b20*/  IMAD R3, R12, R57, RZ ;  /* 0x000000390c037224 */ /* 0x000fce00078e02ff */
.L_x_58:
[----:B------:R-:W-:Y:S05]  /*2b30*/  BSYNC B1 ;  /* 0x0000000000017941 */ /* 0x000fea0003800000 */
.L_x_57:
        /* <DEDUP_REMOVED lines=13> */
.L_x_60:
[----:B------:R-:W-:Y:S05]  /*2c10*/  BSYNC B1 ;  /* 0x0000000000017941 */ /* 0x000fea0003800000 */
.L_x_59:
[----:B------:R-:W-:Y:S01]  /*2c20*/  @!P0 IMAD R35, R35, R56, R3 ;  /* 0x0000003823238224 */ /* 0x000fe200078e0203 */
[----:B------:R-:W-:Y:S04]  /*2c30*/  BSSY B1, `(.L_x_61) ;  /* 0x0000006000017945 */ /* 0x000fe80003800000 */
[----:B------:R0:W-:Y:S01]  /*2c40*/  @!P0 STG.E.U8 desc[UR38][R4.64+0x11], R35 ;  /* 0x0000112304008986 */ /* 0x0001e2000c101126 */
[----:B------:R-:W-:Y:S05]  /*2c50*/  @P4 BRA `(.L_x_62) ;  /* 0x00000000000c4947 */ /* 0x000fea0003800000 */
[----:B------:R-:W5:Y:S02]  /*2c60*/  LDG.E.U8 R65, desc[UR38][R8.64+0x18] ;  /* 0x0000182608417981 */ /* 0x000f64000c1e1100 */
[----:B-----5:R-:W-:-:S05]  /*2c70*/  PRMT R12, R65, 0x8880, RZ ;  /* 0x00008880410c7816 */ /* 0x020fca00000000ff */
[----:B------:R-:W-:-:S07]  /*2c80*/  IMAD R3, R12, R57, RZ ;  /* 0x000000390c037224 */ /* 0x000fce00078e02ff */
.L_x_62:
[----:B------:R-:W-:Y:S05]  /*2c90*/  BSYNC B1 ;  /* 0x0000000000017941 */ /* 0x000fea0003800000 */
.L_x_61:
[----:B-1----:R-:W-:Y:S01]  /*2ca0*/  @!P4 IMAD R13, R36, R56, R3 ;  /* 0x00000038240dc224 */ /* 0x002fe200078e0203 */
[----:B------:R-:W-:Y:S04]  /*2cb0*/  BSSY B1, `(.L_x_63) ;  /* 0x0000006000017945 */ /* 0x000fe80003800000 */
[----:B------:R1:W-:Y:S01]  /*2cc0*/  @!P4 STG.E.U8 desc[UR38][R6.64+0x18], R13 ;  /* 0x0000180d0600c986 */ /* 0x0003e2000c101126 */
[----:B------:R-:W-:Y:S05]  /*2cd0*/  @P1 BRA `(.L_x_64) ;  /* 0x00000000000c1947 */ /* 0x000fea0003800000 */
[----:B------:R-:W5:Y:S02]  /*2ce0*/  LDG.E.U8 R65, desc[UR38][R8.64+0x19] ;  /* 0x0000192608417981 */ /* 0x000f64000c1e1100 */
[----:B-----5:R-:W-:-:S05]  /*2cf0*/  PRMT R12, R65, 0x8880, RZ ;  /* 0x00008880410c7816 */ /* 0x020fca00000000ff */
[----:B------:R-:W-:-:S07]  /*2d00*/  IMAD R3, R12, R57, RZ ;  /* 0x000000390c037224 */ /* 0x000fce00078e02ff */
.L_x_64:
[----:B------:R-:W-:Y:S05]  /*2d10*/  BSYNC B1 ;  /* 0x0000000000017941 */ /* 0x000fea0003800000 */
.L_x_63:
[----:B------:R-:W-:Y:S01]  /*2d20*/  @!P1 IMAD R37, R37, R56, R3 ;  /* 0x0000003825259224 */ /* 0x000fe200078e0203 */
[----:B------:R-:W-:Y:S04]  /*2d30*/  BSSY B1, `(.L_x_65) ;  /* 0x0000006000017945 */ /* 0x000fe80003800000 */
[----:B------:R0:W-:Y:S01]  /*2d40*/  @!P1 STG.E.U8 desc[UR38][R6.64+0x19], R37 ;  /* 0x0000192506009986 */ /* 0x0001e2000c101126 */
[----:B------:R-:W-:Y:S05]  /*2d50*/  @P3 BRA `(.L_x_66) ;  /* 0x00000000000c3947 */ /* 0x000fea0003800000 */
[----:B------:R-:W5:Y:S02]  /*2d60*/  LDG.E.U8 R65, desc[UR38][R10.64+0x18] ;  /* 0x000018260a417981 */ /* 0x000f64000c1e1100 */
[----:B-----5:R-:W-:-:S05]  /*2d70*/  PRMT R12, R65, 0x8880, RZ ;  /* 0x00008880410c7816 */ /* 0x020fca00000000ff */
[----:B------:R-:W-:-:S07]  /*2d80*/  IMAD R3, R12, R57, RZ ;  /* 0x000000390c037224 */ /* 0x000fce00078e02ff */
.L_x_66:
[----:B------:R-:W-:Y:S05]  /*2d90*/  BSYNC B1 ;  /* 0x0000000000017941 */ /* 0x000fea0003800000 */
.L_x_65:
        /* <DEDUP_REMOVED lines=13> */
.L_x_68:
[----:B------:R-:W-:Y:S05]  /*2e70*/  BSYNC B1 ;  /* 0x0000000000017941 */ /* 0x000fea0003800000 */
.L_x_67:
[----:B------:R-:W-:Y:S01]  /*2e80*/  @!P2 IMAD R39, R39, R56, R3 ;  /* 0x000000382727a224 */ /* 0x000fe200078e0203 */
[----:B------:R-:W-:Y:S04]  /*2e90*/  BSSY B1, `(.L_x_69) ;  /* 0x0000006000017945 */ /* 0x000fe80003800000 */
[----:B------:R0:W-:Y:S01]  /*2ea0*/  @!P2 STG.E.U8 desc[UR38][R4.64+0x19], R39 ;  /* 0x000019270400a986 */ /* 0x0001e2000c101126 */
[----:B------:R-:W-:Y:S05]  /*2eb0*/  @P4 BRA `(.L_x_70) ;  /* 0x00000000000c4947 */ /* 0x000fea0003800000 */
[----:B------:R-:W5:Y:S02]  /*2ec0*/  LDG.E.U8 R65, desc[UR38][R8.64+0x20] ;  /* 0x0000202608417981 */ /* 0x000f64000c1e1100 */
[----:B-----5:R-:W-:-:S05]  /*2ed0*/  PRMT R12, R65, 0x8880, RZ ;  /* 0x00008880410c7816 */ /* 0x020fca00000000ff */
[----:B------:R-:W-:-:S07]  /*2ee0*/  IMAD R3, R12, R57, RZ ;  /* 0x000000390c037224 */ /* 0x000fce00078e02ff */
.L_x_70:
[----:B------:R-:W-:Y:S05]  /*2ef0*/  BSYNC B1 ;  /* 0x0000000000017941 */ /* 0x000fea0003800000 */
.L_x_69:
[----:B-1----:R-:W-:Y:S01]  /*2f00*/  @!P4 IMAD R13, R40, R56, R3 ;  /* 0x00000038280dc224 */ /* 0x002fe200078e0203 */
[----:B------:R-:W-:Y:S04]  /*2f10*/  BSSY B1, `(.L_x_71) ;  /* 0x0000006000017945 */ /* 0x000fe80003800000 */
[----:B------:R1:W-:Y:S01]  /*2f20*/  @!P4 STG.E.U8 desc[UR38][R6.64+0x20], R13 ;  /* 0x0000200d0600c986 */ /* 0x0003e2000c101126 */
[----:B------:R-:W-:Y:S05]  /*2f30*/  @P3 BRA `(.L_x_72) ;  /* 0x00000000000c3947 */ /* 0x000fea0003800000 */
[----:B------:R-:W5:Y:S02]  /*2f40*/  LDG.E.U8 R65, desc[UR38][R8.64+0x21] ;  /* 0x0000212608417981 */ /* 0x000f64000c1e1100 */
[----:B-----5:R-:W-:-:S05]  /*2f50*/  PRMT R12, R65, 0x8880, RZ ;  /* 0x00008880410c7816 */ /* 0x020fca00000000ff */
[----:B------:R-:W-:-:S07]  /*2f60*/  IMAD R3, R12, R57, RZ ;  /* 0x000000390c037224 */ /* 0x000fce00078e02ff */
.L_x_72:
[----:B------:R-:W-:Y:S05]  /*2f70*/  BSYNC B1 ;  /* 0x0000000000017941 */ /* 0x000fea0003800000 */
.L_x_71:
[----:B------:R-:W-:Y:S01]  /*2f80*/  @!P3 IMAD R41, R41, R56, R3 ;  /* 0x000000382929b224 */ /* 0x000fe200078e0203 */
[----:B------:R-:W-:Y:S04]  /*2f90*/  BSSY B1, `(.L_x_73) ;  /* 0x0000006000017945 */ /* 0x000fe80003800000 */
[----:B------:R0:W-:Y:S01]  /*2fa0*/  @!P3 STG.E.U8 desc[UR38][R6.64+0x21], R41 ;  /* 0x000021290600b986 */ /* 0x0001e2000c101126 */
[----:B------:R-:W-:Y:S05]  /*2fb0*/  @P1 BRA `(.L_x_74) ;  /* 0x00000000000c1947 */ /* 0x000fea0003800000 */
[----:B------:R-:W5:Y:S02]  /*2fc0*/  LDG.E.U8 R65, desc[UR38][R10.64+0x20] ;  /* 0x000020260a417981 */ /* 0x000f64000c1e1100 */
[----:B-----5:R-:W-:-:S05]  /*2fd0*/  PRMT R12, R65, 0x8880, RZ ;  /* 0x00008880410c7816 */ /* 0x020fca00000000ff */
[----:B------:R-:W-:-:S07]  /*2fe0*/  IMAD R3, R12, R57, RZ ;  /* 0x000000390c037224 */ /* 0x000fce00078e02ff */
.L_x_74:
[----:B------:R-:W-:Y:S05]  /*2ff0*/  BSYNC B1 ;  /* 0x0000000000017941 */ /* 0x000fea0003800000 */
.L_x_73:
        /* <DEDUP_REMOVED lines=13> */
.L_x_76:
[----:B------:R-:W-:Y:S05]  /*30d0*/  BSYNC B1 ;  /* 0x0000000000017941 */ /* 0x000fea0003800000 */
.L_x_75:
[----:B------:R-:W-:Y:S01]  /*30e0*/  @!P0 IMAD R43, R43, R56, R3 ;  /* 0x000000382b2b8224 */ /* 0x000fe200078e0203 */
[----:B------:R-:W-:Y:S04]  /*30f0*/  BSSY B1, `(.L_x_77) ;  /* 0x0000006000017945 */ /* 0x000fe80003800000 */
[----:B------:R0:W-:Y:S01]  /*3100*/  @!P0 STG.E.U8 desc[UR38][R4.64+0x21], R43 ;  /* 0x0000212b04008986 */ /* 0x0001e2000c101126 */
[----:B------:R-:W-:Y:S05]  /*3110*/  @P4 BRA `(.L_x_78) ;  /* 0x00000000000c4947 */ /* 0x000fea0003800000 */
[----:B------:R-:W5:Y:S02]  /*3120*/  LDG.E.U8 R65, desc[UR38][R8.64+0x28] ;  /* 0x0000282608417981 */ /* 0x000f64000c1e1100 */
[----:B-----5:R-:W-:-:S05]  /*3130*/  PRMT R12, R65, 0x8880, RZ ;  /* 0x00008880410c7816 */ /* 0x020fca00000000ff */
[----:B------:R-:W-:-:S07]  /*3140*/  IMAD R3, R12, R57, RZ ;  /* 0x000000390c037224 */ /* 0x000fce00078e02ff */
.L_x_78:
[----:B------:R-:W-:Y:S05]  /*3150*/  BSYNC B1 ;  /* 0x0000000000017941 */ /* 0x000fea0003800000 */
.L_x_77:
[----:B-1----:R-:W-:Y:S01]  /*3160*/  @!P4 IMAD R13, R44, R56, R3 ;  /* 0x000000382c0dc224 */ /* 0x002fe200078e0203 */
[----:B------:R-:W-:Y:S04]  /*3170*/  BSSY B1, `(.L_x_79) ;  /* 0x0000006000017945 */ /* 0x000fe80003800000 */
[----:B------:R1:W-:Y:S01]  /*3180*/  @!P4 STG.E.U8 desc[UR38][R6.64+0x28], R13 ;  /* 0x0000280d0600c986 */ /* 0x0003e2000c101126 */
[----:B------:R-:W-:Y:S05]  /*3190*/  @P1 BRA `(.L_x_80) ;  /* 0x00000000000c1947 */ /* 0x000fea0003800000 */
[----:B------:R-:W5:Y:S02]  /*31a0*/  LDG.E.U8 R65, desc[UR38][R8.64+0x29] ;  /* 0x0000292608417981 */ /* 0x000f64000c1e1100 */
[----:B-----5:R-:W-:-:S05]  /*31b0*/  PRMT R12, R65, 0x8880, RZ ;  /* 0x00008880410c7816 */ /* 0x020fca00000000ff */
[----:B------:R-:W-:-:S07]  /*31c0*/  IMAD R3, R12, R57, RZ ;  /* 0x000000390c037224 */ /* 0x000fce00078e02ff */
.L_x_80:
[----:B------:R-:W-:Y:S05]  /*31d0*/  BSYNC B1 ;  /* 0x0000000000017941 */ /* 0x000fea0003800000 */
.L_x_79:
[----:B------:R-:W-:Y:S01]  /*31e0*/  @!P1 IMAD R45, R45, R56, R3 ;  /* 0x000000382d2d9224 */ /* 0x000fe200078e0203 */
[----:B------:R-:W-:Y:S04]  /*31f0*/  BSSY B1, `(.L_x_81) ;  /* 0x0000006000017945 */ /* 0x000fe80003800000 */
[----:B------:R0:W-:Y:S01]  /*3200*/  @!P1 STG.E.U8 desc[UR38][R6.64+0x29], R45 ;  /* 0x0000292d06009986 */ /* 0x0001e2000c101126 */
[----:B------:R-:W-:Y:S05]  /*3210*/  @P3 BRA `(.L_x_82) ;  /* 0x00000000000c3947 */ /* 0x000fea0003800000 */
[----:B------:R-:W5:Y:S02]  /*3220*/  LDG.E.U8 R65, desc[UR38][R10.64+0x28] ;  /* 0x000028260a417981 */ /* 0x000f64000c1e1100 */
[----:B-----5:R-:W-:-:S05]  /*3230*/  PRMT R12, R65, 0x8880, RZ ;  /* 0x00008880410c7816 */ /* 0x020fca00000000ff */
[----:B------:R-:W-:-:S07]  /*3240*/  IMAD R3, R12, R57, RZ ;  /* 0x000000390c037224 */ /* 0x000fce00078e02ff */
.L_x_82:
[----:B------:R-:W-:Y:S05]  /*3250*/  BSYNC B1 ;  /* 0x0000000000017941 */ /* 0x000fea0003800000 */
.L_x_81:
        /* <DEDUP_REMOVED lines=13> */
.L_x_84:
[----:B------:R-:W-:Y:S05]  /*3330*/  BSYNC B1 ;  /* 0x0000000000017941 */ /* 0x000fea0003800000 */
.L_x_83:
[----:B------:R-:W-:Y:S01]  /*3340*/  @!P2 IMAD R47, R47, R56, R3 ;  /* 0x000000382f2fa224 */ /* 0x000fe200078e0203 */
[----:B------:R-:W-:Y:S04]  /*3350*/  BSSY B1, `(.L_x_85) ;  /* 0x0000006000017945 */ /* 0x000fe80003800000 */
[----:B------:R0:W-:Y:S01]  /*3360*/  @!P2 STG.E.U8 desc[UR38][R4.64+0x29], R47 ;  /* 0x0000292f0400a986 */ /* 0x0001e2000c101126 */
[----:B------:R-:W-:Y:S05]  /*3370*/  @P4 BRA `(.L_x_86) ;  /* 0x00000000000c4947 */ /* 0x000fea0003800000 */
[----:B------:R-:W5:Y:S02]  /*3380*/  LDG.E.U8 R65, desc[UR38][R8.64+0x30] ;  /* 0x0000302608417981 */ /* 0x000f64000c1e1100 */
[----:B-----5:R-:W-:-:S05]  /*3390*/  PRMT R12, R65, 0x8880, RZ ;  /* 0x00008880410c7816 */ /* 0x020fca00000000ff */
[----:B------:R-:W-:-:S07]  /*33a0*/  IMAD R3, R12, R57, RZ ;  /* 0x000000390c037224 */ /* 0x000fce00078e02ff */
.L_x_86:
[----:B------:R-:W-:Y:S05]  /*33b0*/  BSYNC B1 ;  /* 0x0000000000017941 */ /* 0x000fea0003800000 */
.L_x_85:
[----:B-1----:R-:W-:Y:S01]  /*33c0*/  @!P4 IMAD R13, R48, R56, R3 ;  /* 0x00000038300dc224 */ /* 0x002fe200078e0203 */
[----:B------:R-:W-:Y:S04]  /*33d0*/  BSSY B1, `(.L_x_87) ;  /* 0x0000006000017945 */ /* 0x000fe80003800000 */
[----:B------:R1:W-:Y:S01]  /*33e0*/  @!P4 STG.E.U8 desc[UR38][R6.64+0x30], R13 ;  /* 0x0000300d0600c986 */ /* 0x0003e2000c101126 */
[----:B------:R-:W-:Y:S05]  /*33f0*/  @P3 BRA `(.L_x_88) ;  /* 0x00000000000c3947 */ /* 0x000fea0003800000 */
[----:B------:R-:W5:Y:S02]  /*3400*/  LDG.E.U8 R65, desc[UR38][R8.64+0x31] ;  /* 0x0000312608417981 */ /* 0x000f64000c1e1100 */
[----:B-----5:R-:W-:-:S05]  /*3410*/  PRMT R12, R65, 0x8880, RZ ;  /* 0x00008880410c7816 */ /* 0x020fca00000000ff */
[----:B------:R-:W-:-:S07]  /*3420*/  IMAD R3, R12, R57, RZ ;  /* 0x000000390c037224 */ /* 0x000fce00078e02ff */
.L_x_88:
[----:B------:R-:W-:Y:S05]  /*3430*/  BSYNC B1 ;  /* 0x0000000000017941 */ /* 0x000fea0003800000 */
.L_x_87:
[----:B------:R-:W-:Y:S01]  /*3440*/  @!P3 IMAD R49, R49, R56, R3 ;  /* 0x000000383131b224 */ /* 0x000fe200078e0203 */
[----:B------:R-:W-:Y:S04]  /*3450*/  BSSY B1, `(.L_x_89) ;  /* 0x0000006000017945 */ /* 0x000fe80003800000 */
[----:B------:R0:W-:Y:S01]  /*3460*/  @!P3 STG.E.U8 desc[UR38][R6.64+0x31], R49 ;  /* 0x000031310600b986 */ /* 0x0001e2000c101126 */
[----:B------:R-:W-:Y:S05]  /*3470*/  @P1 BRA `(.L_x_90) ;  /* 0x00000000000c1947 */ /* 0x000fea0003800000 */
[----:B------:R-:W5:Y:S02]  /*3480*/  LDG.E.U8 R65, desc[UR38][R10.64+0x30] ;  /* 0x000030260a417981 */ /* 0x000f64000c1e1100 */
[----:B-----5:R-:W-:-:S05]  /*3490*/  PRMT R12, R65, 0x8880, RZ ;  /* 0x00008880410c7816 */ /* 0x020fca00000000ff */
[----:B------:R-:W-:-:S07]  /*34a0*/  IMAD R3, R12, R57, RZ ;  /* 0x000000390c037224 */ /* 0x000fce00078e02ff */
.L_x_90:
[----:B------:R-:W-:Y:S05]  /*34b0*/  BSYNC B1 ;  /* 0x0000000000017941 */ /* 0x000fea0003800000 */
.L_x_89:
        /* <DEDUP_REMOVED lines=13> */
.L_x_92:
[----:B------:R-:W-:Y:S05]  /*3590*/  BSYNC B1 ;  /* 0x0000000000017941 */ /* 0x000fea0003800000 */
.L_x_91:
[----:B------:R-:W-:Y:S01]  /*35a0*/  @!P0 IMAD R51, R51, R56, R3 ;  /* 0x0000003833338224 */ /* 0x000fe200078e0203 */
[----:B------:R-:W-:Y:S04]  /*35b0*/  BSSY B1, `(.L_x_93) ;  /* 0x0000006000017945 */ /* 0x000fe80003800000 */
[----:B------:R0:W-:Y:S01]  /*35c0*/  @!P0 STG.E.U8 desc[UR38][R4.64+0x31], R51 ;  /* 0x0000313304008986 */ /* 0x0001e2000c101126 */
[----:B------:R-:W-:Y:S05]  /*35d0*/  @P4 BRA `(.L_x_94) ;  /* 0x00000000000c4947 */ /* 0x000fea0003800000 */
[----:B------:R-:W5:Y:S02]  /*35e0*/  LDG.E.U8 R65, desc[UR38][R8.64+0x38] ;  /* 0x0000382608417981 */ /* 0x000f64000c1e1100 */
[----:B-----5:R-:W-:-:S05]  /*35f0*/  PRMT R12, R65, 0x8880, RZ ;  /* 0x00008880410c7816 */ /* 0x020fca00000000ff */
[----:B------:R-:W-:-:S07]  /*3600*/  IMAD R3, R12, R57, RZ ;  /* 0x000000390c037224 */ /* 0x000fce00078e02ff */
.L_x_94:
[----:B------:R-:W-:Y:S05]  /*3610*/  BSYNC B1 ;  /* 0x0000000000017941 */ /* 0x000fea0003800000 */
.L_x_93:
[----:B-1----:R-:W-:Y:S01]  /*3620*/  @!P4 IMAD R13, R52, R56, R3 ;  /* 0x00000038340dc224 */ /* 0x002fe200078e0203 */
[----:B------:R-:W-:Y:S04]  /*3630*/  BSSY B1, `(.L_x_95) ;  /* 0x0000006000017945 */ /* 0x000fe80003800000 */
[----:B------:R1:W-:Y:S01]  /*3640*/  @!P4 STG.E.U8 desc[UR38][R6.64+0x38], R13 ;  /* 0x0000380d0600c986 */ /* 0x0003e2000c101126 */
[----:B------:R-:W-:Y:S05]  /*3650*/  @P1 BRA `(.L_x_96) ;  /* 0x00000000000c1947 */ /* 0x000fea0003800000 */
[----:B------:R-:W5:Y:S02]  /*3660*/  LDG.E.U8 R65, desc[UR38][R8.64+0x39] ;  /* 0x0000392608417981 */ /* 0x000f64000c1e1100 */
[----:B-----5:R-:W-:-:S05]  /*3670*/  PRMT R12, R65, 0x8880, RZ ;  /* 0x00008880410c7816 */ /* 0x020fca00000000ff */
[----:B------:R-:W-:-:S07]  /*3680*/  IMAD R3, R12, R57, RZ ;  /* 0x000000390c037224 */ /* 0x000fce00078e02ff */
.L_x_96:
[----:B------:R-:W-:Y:S05]  /*3690*/  BSYNC B1 ;  /* 0x0000000000017941 */ /* 0x000fea0003800000 */
.L_x_95:
[----:B------:R-:W-:Y:S01]  /*36a0*/  @!P1 IMAD R53, R53, R56, R3 ;  /* 0x0000003835359224 */ /* 0x000fe200078e0203 */
[----:B------:R-:W-:Y:S04]  /*36b0*/  BSSY B1, `(.L_x_97) ;  /* 0x0000006000017945 */ /* 0x000fe80003800000 */
[----:B------:R0:W-:Y:S01]  /*36c0*/  @!P1 STG.E.U8 desc[UR38][R6.64+0x39], R53 ;  /* 0x0000393506009986 */ /* 0x0001e2000c101126 */
[----:B------:R-:W-:Y:S05]  /*36d0*/  @P3 BRA `(.L_x_98) ;  /* 0x00000000000c3947 */ /* 0x000fea0003800000 */
[----:B------:R-:W0:Y:S02]  /*36e0*/  LDG.E.U8 R65, desc[UR38][R10.64+0x38] ;  /* 0x000038260a417981 */ /* 0x000e24000c1e1100 */
[----:B012-4-:R-:W-:-:S05]  /*36f0*/  PRMT R6, R65, 0x8880, RZ ;  /* 0x0000888041067816 */ /* 0x017fca00000000ff */
[----:B------:R-:W-:-:S07]  /*3700*/  IMAD R3, R6, R57, RZ ;  /* 0x0000003906037224 */ /* 0x000fce00078e02ff */
.L_x_98:
[----:B------:R-:W-:Y:S05]  /*3710*/  BSYNC B1 ;  /* 0x0000000000017941 */ /* 0x000fea0003800000 */
.L_x_97:
[----:B012-4-:R-:W-:Y:S01]  /*3720*/  @!P3 IMAD R7, R54, R56, R3 ;  /* 0x000000383607b224 */ /* 0x017fe200078e0203 */
[----:B------:R-:W-:Y:S01]  /*3730*/  ISETP.LT.OR P2, PT, R68, 0x9, !P2 ;  /* 0x000000094400780c */ /* 0x000fe20005741670 */
[----:B------:R-:W-:Y:S03]  /*3740*/  BSSY B1, `(.L_x_99) ;  /* 0x0000006000017945 */ /* 0x000fe60003800000 */
[----:B------:R0:W-:Y:S09]  /*3750*/  @!P3 STG.E.U8 desc[UR38][R4.64+0x38], R7 ;  /* 0x000038070400b986 */ /* 0x0001f2000c101126 */
[----:B------:R-:W-:Y:S05]  /*3760*/  @P2 BRA `(.L_x_100) ;  /* 0x00000000000c2947 */ /* 0x000fea0003800000 */
[----:B------:R-:W2:Y:S02]  /*3770*/  LDG.E.U8 R65, desc[UR38][R10.64+0x39] ;  /* 0x000039260a417981 */ /* 0x000ea4000c1e1100 */
[----:B--2---:R-:W-:-:S05]  /*3780*/  PRMT R6, R65, 0x8880, RZ ;  /* 0x0000888041067816 */ /* 0x004fca00000000ff */
[----:B------:R-:W-:-:S07]  /*3790*/  IMAD R3, R6, R57, RZ ;  /* 0x0000003906037224 */ /* 0x000fce00078e02ff */
.L_x_100:
[----:B------:R-:W-:Y:S05]  /*37a0*/  BSYNC B1 ;  /* 0x0000000000017941 */ /* 0x000fea0003800000 */
.L_x_99:
[----:B------:R-:W-:Y:S01]  /*37b0*/  IMAD R3, R55, R56, R3 ;  /* 0x0000003837037224 */ /* 0x000fe200078e0203 */
[----:B------:R-:W-:Y:S06]  /*37c0*/  @P2 BRA `(.L_x_101) ;  /* 0x0000000400c82947 */ /* 0x000fec0003800000 */
[----:B------:R2:W-:Y:S01]  /*37d0*/  STG.E.U8 desc[UR38][R4.64+0x39], R3 ;  /* 0x0000390304007986 */ /* 0x0005e2000c101126 */
[----:B------:R-:W-:Y:S05]  /*37e0*/  BRA `(.L_x_101) ;  /* 0x0000000400c07947 */ /* 0x000fea0003800000 */
.L_x_36:
[C---:B------:R-:W-:Y:S02]  /*37f0*/  ISETP.GE.AND P0, PT, R74.reuse, 0x2, PT ;  /* 0x000000024a00780c */ /* 0x040fe40003f06270 */
[----:B------:R-:W-:Y:S02]  /*3800*/  ISETP.GE.AND P2, PT, R74, 0x1, PT ;  /* 0x000000014a00780c */ /* 0x000fe40003f46270 */
[C---:B------:R-:W-:Y:S02]  /*3810*/  ISETP.LT.OR P3, PT, R68.reuse, 0x1, !P0 ;  /* 0x000000014400780c */ /* 0x040fe40004761670 */
[C---:B------:R-:W-:Y:S02]  /*3820*/  ISETP.LT.OR P1, PT, R68.reuse, 0x1, !P2 ;  /* 0x000000014400780c */ /* 0x040fe40005721670 */
[C---:B------:R-:W-:Y:S02]  /*3830*/  ISETP.LT.OR P2, PT, R68.reuse, 0x9, !P2 ;  /* 0x000000094400780c */ /* 0x040fe40005741670 */
[----:B------:R-:W-:-:S07]  /*3840*/  ISETP.LT.OR P0, PT, R68, 0x9, !P0 ;  /* 0x000000094400780c */ /* 0x000fce0004701670 */
[-C--:B------:R-:W-:Y:S02]  /*3850*/  @!P3 IMAD R25, R25, R56.reuse, RZ ;  /* 0x000000381919b224 */ /* 0x080fe400078e02ff */
[-C--:B------:R-:W-:Y:S02]  /*3860*/  @!P1 IMAD R3, R24, R56.reuse, RZ ;  /* 0x0000003818039224 */ /* 0x080fe400078e02ff */
[-C--:B------:R-:W-:Y:S01]  /*3870*/  @!P2 IMAD R9, R26, R56.reuse, RZ ;  /* 0x000000381a09a224 */ /* 0x080fe200078e02ff */
[----:B------:R-:W-:Y:S01]  /*3880*/  @!P3 STG.E.U8 desc[UR38][R6.64+0x1], R25 ;  /* 0x000001190600b986 */ /* 0x000fe2000c101126 */
[C---:B------:R-:W-:Y:S01]  /*3890*/  ISETP.GE.AND P3, PT, R74.reuse, 0x9, PT ;  /* 0x000000094a00780c */ /* 0x040fe20003f66270 */
[----:B------:R-:W-:Y:S02]  /*38a0*/  @!P0 IMAD R27, R27, R56, RZ ;  /* 0x000000381b1b8224 */ /* 0x000fe400078e02ff */
[----:B------:R0:W-:Y:S01]  /*38b0*/  @!P1 STG.E.U8 desc[UR38][R6.64], R3 ;  /* 0x0000000306009986 */ /* 0x0001e2000c101126 */
[----:B------:R-:W-:-:S03]  /*38c0*/  ISETP.GE.AND P1, PT, R74, 0xa, PT ;  /* 0x0000000a4a00780c */ /* 0x000fc60003f26270 */
[----:B------:R1:W-:Y:S01]  /*38d0*/  @!P2 STG.E.U8 desc[UR38][R4.64], R9 ;  /* 0x000000090400a986 */ /* 0x0003e2000c101126 */
[C---:B------:R-:W-:Y:S02]  /*38e0*/  ISETP.LT.OR P2, PT, R68.reuse, 0x1, !P3 ;  /* 0x000000014400780c */ /* 0x040fe40005f41670 */
[C---:B------:R-:W-:Y:S01]  /*38f0*/  ISETP.LT.OR P4, PT, R68.reuse, 0x1, !P1 ;  /* 0x000000014400780c */ /* 0x040fe20004f81670 */
[----:B------:R-:W-:Y:S01]  /*3900*/  @!P0 STG.E.U8 desc[UR38][R4.64+0x1], R27 ;  /* 0x0000011b04008986 */ /* 0x000fe2000c101126 */
[----:B------:R-:W-:Y:S02]  /*3910*/  ISETP.LT.OR P3, PT, R68, 0x9, !P3 ;  /* 0x000000094400780c */ /* 0x000fe40005f61670 */
[----:B------:R-:W-:Y:S02]  /*3920*/  ISETP.GE.AND P0, PT, R74, 0x12, PT ;  /* 0x000000124a00780c */ /* 0x000fe40003f06270 */
[----:B------:R-:W-:-:S05]  /*3930*/  ISETP.LT.OR P1, PT, R68, 0x9, !P1 ;  /* 0x000000094400780c */ /* 0x000fca0004f21670 */
[-C--:B------:R-:W-:Y:S02]  /*3940*/  @!P2 IMAD R11, R28, R56.reuse, RZ ;  /* 0x000000381c0ba224 */ /* 0x080fe400078e02ff */
[-C--:B------:R-:W-:Y:S02]  /*3950*/  @!P4 IMAD R29, R29, R56.reuse, RZ ;  /* 0x000000381d1dc224 */ /* 0x080fe400078e02ff */
[-C--:B0-----:R-:W-:Y:S01]  /*3960*/  @!P3 IMAD R3, R30, R56.reuse, RZ ;  /* 0x000000381e03b224 */ /* 0x081fe200078e02ff */
[----:B------:R0:W-:Y:S01]  /*3970*/  @!P2 STG.E.U8 desc[UR38][R6.64+0x8], R11 ;  /* 0x0000080b0600a986 */ /* 0x0001e2000c101126 */
[----:B------:R-:W-:Y:S02]  /*3980*/  ISETP.GE.AND P2, PT, R74, 0x11, PT ;  /* 0x000000114a00780c */ /* 0x000fe40003f46270 */
[----:B------:R-:W-:Y:S01]  /*3990*/  @!P1 IMAD R31, R31, R56, RZ ;  /* 0x000000381f1f9224 */ /* 0x000fe200078e02ff */
[----:B------:R-:W-:Y:S01]  /*39a0*/  @!P4 STG.E.U8 desc[UR38][R6.64+0x9], R29 ;  /* 0x0000091d0600c986 */ /* 0x000fe2000c101126 */
[----:B------:R-:W-:-:S02]  /*39b0*/  ISETP.LT.OR P4, PT, R68, 0x1, !P0 ;  /* 0x000000014400780c */ /* 0x000fc40004781670 */
[C---:B------:R-:W-:Y:S01]  /*39c0*/  ISETP.LT.OR P0, PT, R68.reuse, 0x9, !P0 ;  /* 0x000000094400780c */ /* 0x040fe20004701670 */
[----:B------:R2:W-:Y:S01]  /*39d0*/  @!P3 STG.E.U8 desc[UR38][R4.64+0x8], R3 ;  /* 0x000008030400b986 */ /* 0x0005e2000c101126 */
[C---:B------:R-:W-:Y:S02]  /*39e0*/  ISETP.LT.OR P3, PT, R68.reuse, 0x1, !P2 ;  /* 0x000000014400780c */ /* 0x040fe40005761670 */
[----:B------:R-:W-:Y:S01]  /*39f0*/  ISETP.LT.OR P2, PT, R68, 0x9, !P2 ;  /* 0x000000094400780c */ /* 0x000fe20005741670 */
[----:B------:R-:W-:Y:S01]  /*3a00*/  @!P1 STG.E.U8 desc[UR38][R4.64+0x9], R31 ;  /* 0x0000091f04009986 */ /* 0x000fe2000c101126 */
[----:B------:R-:W-:-:S05]  /*3a10*/  ISETP.GE.AND P1, PT, R74, 0x1a, PT ;  /* 0x0000001a4a00780c */ /* 0x000fca0003f26270 */
[-C--:B------:R-:W-:Y:S02]  /*3a20*/  @!P4 IMAD R33, R33, R56.reuse, RZ ;  /* 0x000000382121c224 */ /* 0x080fe400078e02ff */
[-C--:B------:R-:W-:Y:S02]  /*3a30*/  @!P0 IMAD R35, R35, R56.reuse, RZ ;  /* 0x0000003823238224 */ /* 0x080fe400078e02ff */
[-C--:B-1----:R-:W-:Y:S01]  /*3a40*/  @!P3 IMAD R9, R32, R56.reuse, RZ ;  /* 0x000000382009b224 */ /* 0x082fe200078e02ff */
[----:B------:R-:W-:Y:S01]  /*3a50*/  @!P4 STG.E.U8 desc[UR38][R6.64+0x11], R33 ;  /* 0x000011210600c986 */ /* 0x000fe2000c101126 */
[----:B0-----:R-:W-:Y:S01]  /*3a60*/  @!P2 IMAD R11, R34, R56, RZ ;  /* 0x00000038220ba224 */ /* 0x001fe200078e02ff */
[----:B------:R-:W-:Y:S02]  /*3a70*/  ISETP.LT.OR P4, PT, R68, 0x1, !P1 ;  /* 0x000000014400780c */ /* 0x000fe40004f81670 */
[----:B------:R0:W-:Y:S01]  /*3a80*/  @!P3 STG.E.U8 desc[UR38][R6.64+0x10], R9 ;  /* 0x000010090600b986 */ /* 0x0001e2000c101126 */
[----:B------:R-:W-:-:S02]  /*3a90*/  ISETP.GE.AND P3, PT, R74, 0x19, PT ;  /* 0x000000194a00780c */ /* 0x000fc40003f66270 */
[C---:B------:R-:W-:Y:S01]  /*3aa0*/  ISETP.LT.OR P1, PT, R68.reuse, 0x9, !P1 ;  /* 0x000000094400780c */ /* 0x040fe20004f21670 */
[----:B------:R1:W-:Y:S01]  /*3ab0*/  @!P2 STG.E.U8 desc[UR38][R4.64+0x10], R11 ;  /* 0x0000100b0400a986 */ /* 0x0003e2000c101126 */
[C---:B------:R-:W-:Y:S02]  /*3ac0*/  ISETP.LT.OR P2, PT, R68.reuse, 0x1, !P3 ;  /* 0x000000014400780c */ /* 0x040fe40005f41670 */
[----:B------:R-:W-:Y:S01]  /*3ad0*/  ISETP.LT.OR P3, PT, R68, 0x9, !P3 ;  /* 0x000000094400780c */ /* 0x000fe20005f61670 */
[----:B------:R-:W-:Y:S01]  /*3ae0*/  @!P0 STG.E.U8 desc[UR38][R4.64+0x11], R35 ;  /* 0x0000112304008986 */ /* 0x000fe2000c101126 */
[----:B------:R-:W-:Y:S02]  /*3af0*/  ISETP.GE.AND P0, PT, R74, 0x22, PT ;  /* 0x000000224a00780c */ /* 0x000fe40003f06270 */
[----:B------:R-:W-:-:S05]  /*3b00*/  @!P4 IMAD R37, R37, R56, RZ ;  /* 0x000000382525c224 */ /* 0x000fca00078e02ff */
[----:B------:R-:W-:Y:S01]  /*3b10*/  @!P4 STG.E.U8 desc[UR38][R6.64+0x19], R37 ;  /* 0x000019250600c986 */ /* 0x000fe2000c101126 */
[-C--:B------:R-:W-:Y:S02]  /*3b20*/  @!P1 IMAD R39, R39, R56.reuse, RZ ;  /* 0x0000003827279224 */ /* 0x080fe400078e02ff */
[-C--:B--2---:R-:W-:Y:S02]  /*3b30*/  @!P2 IMAD R3, R36, R56.reuse, RZ ;  /* 0x000000382403a224 */ /* 0x084fe400078e02ff */
[----:B0-----:R-:W-:-:S03]  /*3b40*/  @!P3 IMAD R9, R38, R56, RZ ;  /* 0x000000382609b224 */ /* 0x001fc600078e02ff */
[----:B------:R0:W-:Y:S01]  /*3b50*/  @!P2 STG.E.U8 desc[UR38][R6.64+0x18], R3 ;  /* 0x000018030600a986 */ /* 0x0001e2000c101126 */
[----:B------:R-:W-:-:S03]  /*3b60*/  ISETP.GE.AND P2, PT, R74, 0x21, PT ;  /* 0x000000214a00780c */ /* 0x000fc60003f46270 */
[----:B------:R2:W-:Y:S01]  /*3b70*/  @!P3 STG.E.U8 desc[UR38][R4.64+0x18], R9 ;  /* 0x000018090400b986 */ /* 0x0005e2000c101126 */
[C---:B------:R-:W-:Y:S02]  /*3b80*/  ISETP.LT.OR P3, PT, R68.reuse, 0x1, !P0 ;  /* 0x000000014400780c */ /* 0x040fe40004761670 */
[C---:B------:R-:W-:Y:S01]  /*3b90*/  ISETP.LT.OR P4, PT, R68.reuse, 0x1, !P2 ;  /* 0x000000014400780c */ /* 0x040fe20005781670 */
[----:B------:R-:W-:Y:S01]  /*3ba0*/  @!P1 STG.E.U8 desc[UR38][R4.64+0x19], R39 ;  /* 0x0000192704009986 */ /* 0x000fe2000c101126 */
[----:B------:R-:W-:Y:S02]  /*3bb0*/  ISETP.LT.OR P2, PT, R68, 0x9, !P2 ;  /* 0x000000094400780c */ /* 0x000fe40005741670 */
[----:B------:R-:W-:-:S07]  /*3bc0*/  ISETP.GE.AND P1, PT, R74, 0x29, PT ;  /* 0x000000294a00780c */ /* 0x000fce0003f26270 */
[-C--:B------:R-:W-:Y:S02]  /*3bd0*/  @!P3 IMAD R41, R41, R56.reuse, RZ ;  /* 0x000000382929b224 */ /* 0x080fe400078e02ff */
[-C--:B-1----:R-:W-:Y:S02]  /*3be0*/  @!P4 IMAD R11, R40, R56.reuse, RZ ;  /* 0x00000038280bc224 */ /* 0x082fe400078e02ff */
[----:B0-----:R-:W-:Y:S01]  /*3bf0*/  @!P2 IMAD R3, R42, R56, RZ ;  /* 0x000000382a03a224 */ /* 0x001fe200078e02ff */
[----:B------:R-:W-:Y:S01]  /*3c00*/  @!P3 STG.E.U8 desc[UR38][R6.64+0x21], R41 ;  /* 0x000021290600b986 */ /* 0x000fe2000c101126 */
[----:B------:R-:W-:Y:S02]  /*3c10*/  ISETP.LT.OR P3, PT, R68, 0x9, !P0 ;  /* 0x000000094400780c */ /* 0x000fe40004761670 */
[----:B------:R-:W-:Y:S01]  /*3c20*/  ISETP.GE.AND P0, PT, R74, 0x2a, PT ;  /* 0x0000002a4a00780c */ /* 0x000fe20003f06270 */
[----:B------:R0:W-:Y:S01]  /*3c30*/  @!P4 STG.E.U8 desc[UR38][R6.64+0x20], R11 ;  /* 0x0000200b0600c986 */ /* 0x0001e2000c101126 */
[----:B------:R-:W-:-:S02]  /*3c40*/  ISETP.LT.OR P4, PT, R68, 0x1, !P1 ;  /* 0x000000014400780c */ /* 0x000fc40004f81670 */
[C---:B------:R-:W-:Y:S01]  /*3c50*/  ISETP.LT.OR P1, PT, R68.reuse, 0x9, !P1 ;  /* 0x000000094400780c */ /* 0x040fe20004f21670 */
[----:B------:R1:W-:Y:S01]  /*3c60*/  @!P2 STG.E.U8 desc[UR38][R4.64+0x20], R3 ;  /* 0x000020030400a986 */ /* 0x0003e2000c101126 */
[C---:B------:R-:W-:Y:S02]  /*3c70*/  ISETP.LT.OR P2, PT, R68.reuse, 0x1, !P0 ;  /* 0x000000014400780c */ /* 0x040fe40004741670 */
[----:B------:R-:W-:-:S03]  /*3c80*/  ISETP.LT.OR P0, PT, R68, 0x9, !P0 ;  /* 0x000000094400780c */ /* 0x000fc60004701670 */
[----:B------:R-:W-:-:S04]  /*3c90*/  @!P3 IMAD R43, R43, R56, RZ ;  /* 0x000000382b2bb224 */ /* 0x000fc800078e02ff */
[-C--:B--2---:R-:W-:Y:S01]  /*3ca0*/  @!P4 IMAD R9, R44, R56.reuse, RZ ;  /* 0x000000382c09c224 */ /* 0x084fe200078e02ff */
[----:B------:R-:W-:Y:S01]  /*3cb0*/  @!P3 STG.E.U8 desc[UR38][R4.64+0x21], R43 ;  /* 0x0000212b0400b986 */ /* 0x000fe2000c101126 */
[----:B------:R-:W-:Y:S01]  /*3cc0*/  ISETP.GE.AND P3, PT, R74, 0x31, PT ;  /* 0x000000314a00780c */ /* 0x000fe20003f66270 */
[-C--:B0-----:R-:W-:Y:S02]  /*3cd0*/  @!P1 IMAD R11, R46, R56.reuse, RZ ;  /* 0x000000382e0b9224 */ /* 0x081fe400078e02ff */
[-C--:B------:R-:W-:Y:S01]  /*3ce0*/  @!P2 IMAD R45, R45, R56.reuse, RZ ;  /* 0x000000382d2da224 */ /* 0x080fe200078e02ff */
[----:B------:R0:W-:Y:S01]  /*3cf0*/  @!P4 STG.E.U8 desc[UR38][R6.64+0x28], R9 ;  /* 0x000028090600c986 */ /* 0x0001e2000c101126 */
[C---:B------:R-:W-:Y:S01]  /*3d00*/  ISETP.LT.OR P4, PT, R68.reuse, 0x1, !P3 ;  /* 0x000000014400780c */ /* 0x040fe20005f81670 */
[----:B------:R-:W-:Y:S01]  /*3d10*/  @!P0 IMAD R47, R47, R56, RZ ;  /* 0x000000382f2f8224 */ /* 0x000fe200078e02ff */
[----:B------:R-:W-:Y:S01]  /*3d20*/  ISETP.LT.OR P3, PT, R68, 0x9, !P3 ;  /* 0x000000094400780c */ /* 0x000fe20005f61670 */
[----:B------:R-:W-:Y:S01]  /*3d30*/  @!P2 STG.E.U8 desc[UR38][R6.64+0x29], R45 ;  /* 0x0000292d0600a986 */ /* 0x000fe2000c101126 */
[----:B------:R-:W-:-:S03]  /*3d40*/  ISETP.GE.AND P2, PT, R74, 0x32, PT ;  /* 0x000000324a00780c */ /* 0x000fc60003f46270 */
[----:B------:R-:W-:Y:S01]  /*3d50*/  @!P1 STG.E.U8 desc[UR38][R4.64+0x28], R11 ;  /* 0x0000280b04009986 */ /* 0x000fe2000c101126 */
[C---:B------:R-:W-:Y:S02]  /*3d60*/  ISETP.LT.OR P1, PT, R68.reuse, 0x1, !P2 ;  /* 0x000000014400780c */ /* 0x040fe40005721670 */
[----:B------:R-:W-:Y:S01]  /*3d70*/  ISETP.LT.OR P2, PT, R68, 0x9, !P2 ;  /* 0x000000094400780c */ /* 0x000fe20005741670 */
[----:B------:R-:W-:Y:S01]  /*3d80*/  @!P0 STG.E.U8 desc[UR38][R4.64+0x29], R47 ;  /* 0x0000292f04008986 */ /* 0x000fe2000c101126 */
[----:B------:R-:W-:Y:S01]  /*3d90*/  ISETP.GE.AND P0, PT, R74, 0x3a, PT ;  /* 0x0000003a4a00780c */ /* 0x000fe20003f06270 */
[-C--:B-1----:R-:W-:Y:S02]  /*3da0*/  @!P4 IMAD R3, R48, R56.reuse, RZ ;  /* 0x000000383003c224 */ /* 0x082fe400078e02ff */
[----:B0-----:R-:W-:-:S03]  /*3db0*/  @!P3 IMAD R9, R50, R56, RZ ;  /* 0x000000383209b224 */ /* 0x001fc600078e02ff */
[----:B------:R0:W-:Y:S01]  /*3dc0*/  @!P4 STG.E.U8 desc[UR38][R6.64+0x30], R3 ;  /* 0x000030030600c986 */ /* 0x0001e2000c101126 */
[----:B------:R-:W-:Y:S02]  /*3dd0*/  ISETP.GE.AND P4, PT, R74, 0x39, PT ;  /* 0x000000394a00780c */ /* 0x000fe40003f86270 */
[-C--:B------:R-:W-:Y:S02]  /*3de0*/  @!P1 IMAD R49, R49, R56.reuse, RZ ;  /* 0x0000003831319224 */ /* 0x080fe400078e02ff */
[----:B------:R-:W-:-:S03]  /*3df0*/  @!P2 IMAD R51, R51, R56, RZ ;  /* 0x000000383333a224 */ /* 0x000fc600078e02ff */
[----:B------:R1:W-:Y:S01]  /*3e00*/  @!P1 STG.E.U8 desc[UR38][R6.64+0x31], R49 ;  /* 0x0000313106009986 */ /* 0x0003e2000c101126 */
[C---:B------:R-:W-:Y:S02]  /*3e10*/  ISETP.LT.OR P1, PT, R68.reuse, 0x1, !P0 ;  /* 0x000000014400780c */ /* 0x040fe40004721670 */
[C---:B------:R-:W-:Y:S01]  /*3e20*/  ISETP.LT.OR P0, PT, R68.reuse, 0x9, !P0 ;  /* 0x000000094400780c */ /* 0x040fe20004701670 */
[----:B------:R1:W-:Y:S01]  /*3e30*/  @!P3 STG.E.U8 desc[UR38][R4.64+0x30], R9 ;  /* 0x000030090400b986 */ /* 0x0003e2000c101126 */
[C---:B------:R-:W-:Y:S02]  /*3e40*/  ISETP.LT.OR P3, PT, R68.reuse, 0x1, !P4 ;  /* 0x000000014400780c */ /* 0x040fe40006761670 */
[----:B------:R-:W-:Y:S01]  /*3e50*/  ISETP.LT.OR P4, PT, R68, 0x9, !P4 ;  /* 0x000000094400780c */ /* 0x000fe20006781670 */
[----:B------:R1:W-:Y:S06]  /*3e60*/  @!P2 STG.E.U8 desc[UR38][R4.64+0x31], R51 ;  /* 0x000031330400a986 */ /* 0x0003ec000c101126 */
[----:B------:R-:W-:-:S02]  /*3e70*/  @!P1 IMAD R53, R53, R56, RZ ;  /* 0x0000003835359224 */ /* 0x000fc400078e02ff */
[-C--:B------:R-:W-:Y:S02]  /*3e80*/  @!P0 IMAD R55, R55, R56.reuse, RZ ;  /* 0x0000003837378224 */ /* 0x080fe400078e02ff */
[-C--:B0-----:R-:W-:Y:S01]  /*3e90*/  @!P3 IMAD R3, R52, R56.reuse, RZ ;  /* 0x000000383403b224 */ /* 0x081fe200078e02ff */
[----:B------:R1:W-:Y:S01]  /*3ea0*/  @!P1 STG.E.U8 desc[UR38][R6.64+0x39], R53 ;  /* 0x0000393506009986 */ /* 0x0003e2000c101126 */
[----:B------:R-:W-:-:S03]  /*3eb0*/  @!P4 IMAD R11, R54, R56, RZ ;  /* 0x00000038360bc224 */ /* 0x000fc600078e02ff */
[----:B------:R1:W-:Y:S04]  /*3ec0*/  @!P3 STG.E.U8 desc[UR38][R6.64+0x38], R3 ;  /* 0x000038030600b986 */ /* 0x0003e8000c101126 */
[----:B------:R1:W-:Y:S04]  /*3ed0*/  @!P4 STG.E.U8 desc[UR38][R4.64+0x38], R11 ;  /* 0x0000380b0400c986 */ /* 0x0003e8000c101126 */
[----:B------:R1:W-:Y:S02]  /*3ee0*/  @!P0 STG.E.U8 desc[UR38][R4.64+0x39], R55 ;  /* 0x0000393704008986 */ /* 0x0003e4000c101126 */
.L_x_101:
[----:B------:R-:W-:Y:S05]  /*3ef0*/  BSYNC B0 ;  /* 0x0000000000007941 */ /* 0x000fea0003800000 */
.L_x_35:
[----:B------:R-:W-:Y:S01]  /*3f00*/  IADD3 R16, P0, R16, UR36, RZ ;  /* 0x0000002410107c10 */ /* 0x000fe2000ff1e0ff */
[----:B------:R-:W-:Y:S01]  /*3f10*/  ULDC.64 UR4, c[0x0][0x650] ;  /* 0x0001940000047ab9 */ /* 0x000fe20000000a00 */
[----:B-12---:R-:W-:Y:S01]  /*3f20*/  PRMT R3, RZ, 0x7610, R3 ;  /* 0x00007610ff037816 */ /* 0x006fe20000000003 */
[----:B------:R-:W-:Y:S01]  /*3f30*/  IMAD.MOV.U32 R68, RZ, RZ, -0x1 ;  /* 0xffffffffff447424 */ /* 0x000fe200078e00ff */
[----:B------:R-:W-:Y:S01]  /*3f40*/  IADD3.X R17, R17, UR42, RZ, P0, !PT ;  /* 0x0000002a11117c10 */ /* 0x000fe200087fe4ff */
[----:B------:R-:W-:Y:S01]  /*3f50*/  IMAD.MOV.U32 R66, RZ, RZ, -0x1 ;  /* 0xffffffffff427424 */ /* 0x000fe200078e00ff */
[----:B------:R-:W-:-:S04]  /*3f60*/  ISETP.GE.U32.AND P0, PT, R16, UR4, PT ;  /* 0x0000000410007c0c */ /* 0x000fc8000bf06070 */
[----:B------:R-:W-:-:S13]  /*3f70*/  ISETP.GE.U32.AND.EX P0, PT, R17, UR5, PT, P0 ;  /* 0x0000000511007c0c */ /* 0x000fda000bf06100 */
[----:B------:R-:W-:Y:S05]  /*3f80*/  @P0 BRA `(.L_x_102) ;  /* 0x00000004004c0947 */ /* 0x000fea0003800000 */
[----:B------:R-:W1:Y:S01]  /*3f90*/  LDC.64 R10, c[0x0][0x628] ;  /* 0x00018a00ff0a7b82 */ /* 0x000e620000000a00 */
[----:B------:R-:W2:Y:S01]  /*3fa0*/  S2R R12, SR_CTAID.X ;  /* 0x00000000000c7919 */ /* 0x000ea20000002500 */
[----:B------:R-:W-:Y:S02]  /*3fb0*/  IMAD.MOV.U32 R8, RZ, RZ, R16 ;  /* 0x000000ffff087224 */ /* 0x000fe400078e0010 */
[----:B------:R-:W-:Y:S01]  /*3fc0*/  IMAD.MOV.U32 R9, RZ, RZ, R17 ;  /* 0x000000ffff097224 */ /* 0x000fe200078e0011 */
[----:B------:R-:W4:Y:S03]  /*3fd0*/  S2R R20, SR_CTAID.Y ;  /* 0x0000000000147919 */ /* 0x000f260000002600 */
[----:B------:R-:W0:Y:S08]  /*3fe0*/  LDC R0, c[0x0][0x630] ;  /* 0x00018c00ff007b82 */ /* 0x000e300000000800 */
[----:B------:R-:W0:Y:S01]  /*3ff0*/  LDC.64 R14, c[0x0][0x620] ;  /* 0x00018800ff0e7b82 */ /* 0x000e220000000a00 */
[----:B-1----:R-:W-:-:S04]  /*4000*/  ISETP.NE.U32.AND P0, PT, R10, RZ, PT ;  /* 0x000000ff0a00720c */ /* 0x002fc80003f05070 */
[----:B------:R-:W-:-:S13]  /*4010*/  ISETP.NE.AND.EX P0, PT, R11, RZ, PT, P0 ;  /* 0x000000ff0b00720c */ /* 0x000fda0003f05300 */
[----:B0-2-4-:R-:W-:Y:S05]  /*4020*/  @!P0 BRA `(.L_x_103) ;  /* 0x0000000000288947 */ /* 0x015fea0003800000 */
[----:B------:R-:W0:Y:S02]  /*4030*/  LDC R3, c[0x0][0x634] ;  /* 0x00018d00ff037b82 */ /* 0x000e240000000800 */
[----:B0-----:R-:W-:-:S05]  /*4040*/  IADD3 R3, P0, R16, R3, RZ ;  /* 0x0000000310037210 */ /* 0x001fca0007f1e0ff */
[----:B------:R-:W-:-:S04]  /*4050*/  IMAD.X R13, RZ, RZ, R17, P0 ;  /* 0x000000ffff0d7224 */ /* 0x000fc800000e0611 */
[----:B---3--:R-:W-:-:S04]  /*4060*/  IMAD.WIDE.U32 R4, R13, R10, RZ ;  /* 0x0000000a0d047225 */ /* 0x008fc800078e00ff */
[----:B------:R-:W-:-:S04]  /*4070*/  IMAD.WIDE.U32 R6, P0, R3, R11, R4 ;  /* 0x0000000b03067225 */ /* 0x000fc80007800004 */
[----:B------:R-:W-:-:S04]  /*4080*/  IMAD.WIDE.U32 R4, R3, R10, RZ ;  /* 0x0000000a03047225 */ /* 0x000fc800078e00ff */
[----:B------:R-:W-:Y:S01]  /*4090*/  IMAD.X R9, RZ, RZ, RZ, P0 ;  /* 0x000000ffff097224 */ /* 0x000fe200000e06ff */
[----:B------:R-:W-:Y:S01]  /*40a0*/  IADD3 RZ, P0, R5, R6, RZ ;  /* 0x0000000605ff7210 */ /* 0x000fe20007f1e0ff */
[----:B------:R-:W-:-:S04]  /*40b0*/  IMAD.MOV.U32 R8, RZ, RZ, R7 ;  /* 0x000000ffff087224 */ /* 0x000fc800078e0007 */
[----:B------:R-:W-:-:S08]  /*40c0*/  IMAD.WIDE.U32.X R8, R13, R11, R8, P0 ;  /* 0x0000000b0d087225 */ /* 0x000fd000000e0408 */
.L_x_103:
[-CC-:B------:R-:W-:Y:S01]  /*40d0*/  SHF.R.U64 R66, R8, R0.reuse, R9.reuse ;  /* 0x0000000008427219 */ /* 0x180fe20000001209 */
[----:B---3--:R-:W0:Y:S01]  /*40e0*/  LDC.64 R26, c[0x0][0x640] ;  /* 0x00019000ff1a7b82 */ /* 0x008e220000000a00 */
[----:B------:R-:W-:Y:S01]  /*40f0*/  SHF.R.U32.HI R0, RZ, R0, R9 ;  /* 0x00000000ff007219 */ /* 0x000fe20000011609 */
[----:B------:R-:W-:Y:S01]  /*4100*/  ULDC UR4, c[0x0][0x150] ;  /* 0x0000540000047ab9 */ /* 0x000fe20000000800 */
[----:B------:R-:W-:Y:S02]  /*4110*/  IADD3 R3, P0, RZ, -R66, RZ ;  /* 0x80000042ff037210 */ /* 0x000fe40007f1e0ff */
[----:B------:R-:W-:-:S03]  /*4120*/  I2FP.F32.U32 R7, R12 ;  /* 0x0000000c00077245 */ /* 0x000fc60000201000 */
[----:B------:R-:W1:Y:S01]  /*4130*/  LDC R6, c[0x0][0x618] ;  /* 0x00018600ff067b82 */ /* 0x000e620000000800 */
[----:B------:R-:W-:Y:S02]  /*4140*/  IMAD.X R5, RZ, RZ, ~R0, P0 ;  /* 0x000000ffff057224 */ /* 0x000fe400000e0e00 */
[----:B------:R-:W-:Y:S01]  /*4150*/  FMUL R7, R7, UR4 ;  /* 0x0000000407077c20 */ /* 0x000fe20008400000 */
[----:B------:R-:W-:Y:S01]  /*4160*/  ULDC UR4, c[0x0][0x154] ;  /* 0x0000550000047ab9 */ /* 0x000fe20000000800 */
[-C--:B------:R-:W-:Y:S02]  /*4170*/  IMAD R0, R5, R14.reuse, RZ ;  /* 0x0000000e05007224 */ /* 0x080fe400078e02ff */
[C---:B------:R-:W-:Y:S01]  /*4180*/  IMAD.WIDE.U32 R4, R3.reuse, R14, R16 ;  /* 0x0000000e03047225 */ /* 0x040fe200078e0010 */
[----:B------:R-:W2:Y:S01]  /*4190*/  LDC R11, c[0x0][0x608] ;  /* 0x00018200ff0b7b82 */ /* 0x000ea20000000800 */
[----:B------:R-:W3:Y:S02]  /*41a0*/  F2I.U32.TRUNC.NTZ R7, R7 ;  /* 0x0000000700077305 */ /* 0x000ee4000020f000 */
[----:B------:R-:W-:-:S04]  /*41b0*/  IMAD R3, R3, R15, R0 ;  /* 0x0000000f03037224 */ /* 0x000fc800078e0200 */
[----:B------:R-:W-:Y:S01]  /*41c0*/  IMAD.IADD R3, R5, 0x1, R3 ;  /* 0x0000000105037824 */ /* 0x000fe200078e0203 */
[----:B------:R-:W4:Y:S01]  /*41d0*/  LDC R8, c[0x0][0x658] ;  /* 0x00019600ff087b82 */ /* 0x000f220000000800 */
[----:B------:R-:W-:Y:S02]  /*41e0*/  I2FP.F32.U32 R5, R20 ;  /* 0x0000001400057245 */ /* 0x000fe40000201000 */
[----:B0-----:R-:W-:-:S04]  /*41f0*/  ISETP.NE.U32.AND P0, PT, R26, RZ, PT ;  /* 0x000000ff1a00720c */ /* 0x001fc80003f05070 */
[----:B------:R-:W-:Y:S01]  /*4200*/  ISETP.NE.AND.EX P0, PT, R27, RZ, PT, P0 ;  /* 0x000000ff1b00720c */ /* 0x000fe20003f05300 */
[----:B------:R-:W0:Y:S01]  /*4210*/  LDC R9, c[0x0][0x144] ;  /* 0x00005100ff097b82 */ /* 0x000e220000000800 */
[-C--:B-1----:R-:W-:Y:S01]  /*4220*/  SHF.R.U32.HI R0, RZ, R6.reuse, R3 ;  /* 0x00000006ff007219 */ /* 0x082fe20000011603 */
[----:B---3--:R-:W-:Y:S01]  /*4230*/  IMAD.MOV R7, RZ, RZ, -R7 ;  /* 0x000000ffff077224 */ /* 0x008fe200078e0a07 */
[----:B------:R-:W-:Y:S01]  /*4240*/  SHF.R.U64 R13, R4, R6, R3 ;  /* 0x00000006040d7219 */ /* 0x000fe20000001203 */
[----:B------:R-:W-:-:S04]  /*4250*/  FMUL R6, R5, UR4 ;  /* 0x0000000405067c20 */ /* 0x000fc80008400000 */
[----:B------:R-:W1:Y:S01]  /*4260*/  LDC R21, c[0x0][0x148] ;  /* 0x00005200ff157b82 */ /* 0x000e620000000800 */
[-CC-:B--2---:R-:W-:Y:S02]  /*4270*/  SHF.R.U64 R10, R13, R11.reuse, R0.reuse ;  /* 0x0000000b0d0a7219 */ /* 0x184fe40000001200 */
[----:B------:R-:W-:Y:S02]  /*4280*/  SHF.R.U32.HI R3, RZ, R11, R0 ;  /* 0x0000000bff037219 */ /* 0x000fe40000011600 */
[----:B------:R2:W3:Y:S03]  /*4290*/  F2I.U32.TRUNC.NTZ R0, R6 ;  /* 0x0000000600007305 */ /* 0x0004e6000020f000 */
[----:B------:R-:W1:Y:S01]  /*42a0*/  LDC R14, c[0x0][0x648] ;  /* 0x00019200ff0e7b82 */ /* 0x000e620000000800 */
[-CC-:B----4-:R-:W-:Y:S02]  /*42b0*/  SHF.R.U64 R15, R10, R8.reuse, R3.reuse ;  /* 0x000000080a0f7219 */ /* 0x190fe40000001203 */
[----:B------:R-:W-:-:S03]  /*42c0*/  SHF.R.U32.HI R5, RZ, R8, R3 ;  /* 0x00000008ff057219 */ /* 0x000fc60000011603 */
[----:B------:R-:W-:Y:S02]  /*42d0*/  IMAD.MOV.U32 R4, RZ, RZ, R15 ;  /* 0x000000ffff047224 */ /* 0x000fe400078e000f */
[----:B------:R-:W4:Y:S01]  /*42e0*/  LDC R24, c[0x0][0x638] ;  /* 0x00018e00ff187b82 */ /* 0x000f220000000800 */
[----:B0-----:R-:W-:-:S07]  /*42f0*/  IMAD R25, R9, R7, R12 ;  /* 0x0000000709197224 */ /* 0x001fce00078e020c */
[----:B------:R-:W0:Y:S08]  /*4300*/  LDC R28, c[0x0][0x610] ;  /* 0x00018400ff1c7b82 */ /* 0x000e300000000800 */
[----:B------:R-:W0:Y:S01]  /*4310*/  LDC R29, c[0x0][0x600] ;  /* 0x00018000ff1d7b82 */ /* 0x000e220000000800 */
[----:B--23--:R-:W-:Y:S05]  /*4320*/  @!P0 BRA `(.L_x_104) ;  /* 0x0000000000288947 */ /* 0x00cfea0003800000 */
[----:B------:R-:W2:Y:S02]  /*4330*/  LDC R4, c[0x0][0x64c] ;  /* 0x00019300ff047b82 */ /* 0x000ea40000000800 */
[----:B--2---:R-:W-:-:S05]  /*4340*/  IADD3 R3, P0, R15, R4, RZ ;  /* 0x000000040f037210 */ /* 0x004fca0007f1e0ff */
        /* <DEDUP_REMOVED lines=8> */
.L_x_104:
[----:B------:R-:W-:Y:S02]  /*43d0*/  ISETP.NE.AND P0, PT, R2, 0x1, PT ;  /* 0x000000010200780c */ /* 0x000fe40003f05270 */
[----:B-1----:R-:W-:Y:S01]  /*43e0*/  SHF.R.U64 R3, R4, R14, R5 ;  /* 0x0000000e04037219 */ /* 0x002fe20000001205 */
[----:B------:R-:W-:Y:S01]  /*43f0*/  IMAD.MOV R5, RZ, RZ, -R0 ;  /* 0x000000ffff057224 */ /* 0x000fe200078e0a00 */
[----:B------:R-:W-:Y:S02]  /*4400*/  LOP3.LUT R0, R10, R63, RZ, 0xc0, !PT ;  /* 0x0000003f0a007212 */ /* 0x000fe400078ec0ff */
[----:B------:R-:W-:Y:S01]  /*4410*/  LOP3.LUT R6, R13, R62, RZ, 0xc0, !PT ;  /* 0x0000003e0d067212 */ /* 0x000fe200078ec0ff */
[----:B------:R-:W-:Y:S02]  /*4420*/  IMAD.MOV R4, RZ, RZ, -R3 ;  /* 0x000000ffff047224 */ /* 0x000fe400078e0a03 */
[----:B------:R-:W-:Y:S02]  /*4430*/  IMAD R0, R59, R3, R0 ;  /* 0x000000033b007224 */ /* 0x000fe400078e0200 */
[----:B----4-:R-:W-:-:S02]  /*4440*/  IMAD R3, R4, R24, R15 ;  /* 0x0000001804037224 */ /* 0x010fc400078e020f */
[----:B------:R-:W-:Y:S02]  /*4450*/  @P0 IMAD R25, R21, R5, R20 ;  /* 0x0000000515190224 */ /* 0x000fe400078e0214 */
[----:B0-----:R-:W-:Y:S02]  /*4460*/  IMAD R5, R3, R29, R6 ;  /* 0x0000001d03057224 */ /* 0x001fe400078e0206 */
[----:B------:R-:W-:Y:S02]  /*4470*/  IMAD R0, R0, R28, R25 ;  /* 0x0000001c00007224 */ /* 0x000fe400078e0219 */
[----:B------:R-:W-:-:S03]  /*4480*/  IMAD.MOV.U32 R4, RZ, RZ, 0x1 ;  /* 0x00000001ff047424 */ /* 0x000fc600078e00ff */
[----:B------:R-:W-:Y:S02]  /*4490*/  SEL R68, R5, R0, !P0 ;  /* 0x0000000005447207 */ /* 0x000fe40004000000 */
[----:B------:R-:W-:Y:S02]  /*44a0*/  PRMT R3, R4, 0x7610, R3 ;  /* 0x0000761004037816 */ /* 0x000fe40000000003 */
[----:B------:R-:W-:-:S07]  /*44b0*/  SEL R0, R0, R5, !P0 ;  /* 0x0000000500007207 */ /* 0x000fce0004000000 */
.L_x_102:
[----:B------:R-:W-:Y:S01]  /*44c0*/  UIMAD.WIDE.U32 UR4, UR41, -0x45306eb3, URZ ;  /* 0xbacf914d290478a5 */ /* 0x000fe2000f8e003f */
[----:B------:R-:W-:Y:S01]  /*44d0*/  LOP3.LUT P0, RZ, R3, 0xff, RZ, 0xc0, !PT ;  /* 0x000000ff03ff7812 */ /* 0x000fe2000780c0ff */
[----:B------:R-:W-:Y:S02]  /*44e0*/  IMAD.MOV.U32 R69, RZ, RZ, R0 ;  /* 0x000000ffff457224 */ /* 0x000fe400078e0000 */
[----:B------:R-:W-:-:S04]  /*44f0*/  UIADD3 UR4, UR41, -UR5, URZ ;  /* 0x8000000529047290 */ /* 0x000fc8000fffe03f */
[----:B------:R-:W-:-:S04]  /*4500*/  ULEA.HI UR4, UR4, UR5, URZ, 0x1f ;  /* 0x0000000504047291 */ /* 0x000fc8000f8ff83f */
[----:B------:R-:W-:-:S04]  /*4510*/  USHF.R.U32.HI UR4, URZ, 0x5, UR4 ;  /* 0x000000053f047899 */ /* 0x000fc80008011604 */
[----:B------:R-:W-:Y:S01]  /*4520*/  UIMAD UR41, UR4, -0x25, UR41 ;  /* 0xffffffdb042978a4 */ /* 0x000fe2000f8e0229 */
[----:B------:R-:W-:Y:S11]  /*4530*/  @P0 BRA `(.L_x_105) ;  /* 0xffffffd000b80947 */ /* 0x000ff6000383ffff */
[----:B------:R-:W-:Y:S05]  /*4540*/  EXIT ;  /* 0x000000000000794d */ /* 0x000fea0003800000 */
.L_x_8:
        /* <DEDUP_REMOVED lines=26> */
.L_x_107:
[----:B------:R-:W0:Y:S01]  /*46f0*/  LDC.64 R28, c[0x0][0x640] ;  /* 0x00019000ff1c7b82 */ /* 0x000e220000000a00 */
[-CC-:B------:R-:W-:Y:S01]  /*4700*/  SHF.R.U64 R23, R14, R6.reuse, R15.reuse ;  /* 0x000000060e177219 */ /* 0x180fe2000000120f */
[----:B------:R-:W-:Y:S01]  /*4710*/  IMAD.MOV.U32 R30, RZ, RZ, 0x1 ;  /* 0x00000001ff1e7424 */ /* 0x000fe200078e00ff */
[----:B------:R-:W-:Y:S02]  /*4720*/  SHF.R.U32.HI R6, RZ, R6, R15 ;  /* 0x00000006ff067219 */ /* 0x000fe4000001160f */
[----:B------:R-:W-:-:S03]  /*4730*/  IADD3 R13, P0, RZ, -R23, RZ ;  /* 0x80000017ff0d7210 */ /* 0x000fc60007f1e0ff */
[----:B------:R-:W1:Y:S02]  /*4740*/  LDC R12, c[0x0][0x618] ;  /* 0x00018600ff0c7b82 */ /* 0x000e640000000800 */
[----:B------:R-:W-:-:S04]  /*4750*/  IMAD.X R11, RZ, RZ, ~R6, P0 ;  /* 0x000000ffff0b7224 */ /* 0x000fc800000e0e06 */
[-C--:B------:R-:W-:Y:S02]  /*4760*/  IMAD R6, R11, R24.reuse, RZ ;  /* 0x000000180b067224 */ /* 0x080fe400078e02ff */
[----:B------:R-:W2:Y:S01]  /*4770*/  LDC R14, c[0x0][0x608] ;  /* 0x00018200ff0e7b82 */ /* 0x000ea20000000800 */
[----:B------:R-:W-:-:S04]  /*4780*/  IMAD.WIDE.U32 R10, R13, R24, R16 ;  /* 0x000000180d0a7225 */ /* 0x000fc800078e0010 */
[----:B------:R-:W-:-:S03]  /*4790*/  IMAD R13, R13, R25, R6 ;  /* 0x000000190d0d7224 */ /* 0x000fc600078e0206 */
[----:B------:R-:W3:Y:S01]  /*47a0*/  LDC R27, c[0x0][0x658] ;  /* 0x00019600ff1b7b82 */ /* 0x000ee20000000800 */
[----:B------:R-:W-:Y:S01]  /*47b0*/  IMAD.IADD R11, R11, 0x1, R13 ;  /* 0x000000010b0b7824 */ /* 0x000fe200078e020d */
[----:B0-----:R-:W-:-:S04]  /*47c0*/  ISETP.NE.U32.AND P0, PT, R28, RZ, PT ;  /* 0x000000ff1c00720c */ /* 0x001fc80003f05070 */
[----:B------:R-:W-:Y:S02]  /*47d0*/  ISETP.NE.AND.EX P0, PT, R29, RZ, PT, P0 ;  /* 0x000000ff1d00720c */ /* 0x000fe40003f05300 */
[----:B------:R-:W0:Y:S01]  /*47e0*/  LDC R20, c[0x0][0x600] ;  /* 0x00018000ff147b82 */ /* 0x000e220000000800 */
[-CC-:B-1----:R-:W-:Y:S01]  /*47f0*/  SHF.R.U64 R8, R10, R12.reuse, R11.reuse ;  /* 0x0000000c0a087219 */ /* 0x182fe2000000120b */
[----:B------:R-:W-:Y:S01]  /*4800*/  IMAD.MOV.U32 R10, RZ, RZ, -0x1 ;  /* 0xffffffffff0a7424 */ /* 0x000fe200078e00ff */
[----:B------:R-:W-:-:S05]  /*4810*/  SHF.R.U32.HI R11, RZ, R12, R11 ;  /* 0x0000000cff0b7219 */ /* 0x000fca000001160b */
[----:B------:R-:W1:Y:S01]  /*4820*/  LDC R24, c[0x0][0x648] ;  /* 0x00019200ff187b82 */ /* 0x000e620000000800 */
[-CC-:B--2---:R-:W-:Y:S02]  /*4830*/  SHF.R.U64 R21, R8, R14.reuse, R11.reuse ;  /* 0x0000000e08157219 */ /* 0x184fe4000000120b */
[----:B------:R-:W-:-:S05]  /*4840*/  SHF.R.U32.HI R6, RZ, R14, R11 ;  /* 0x0000000eff067219 */ /* 0x000fca000001160b */
[----:B------:R-:W2:Y:S01]  /*4850*/  LDC R26, c[0x0][0x638] ;  /* 0x00018e00ff1a7b82 */ /* 0x000ea20000000800 */
[-C--:B---3--:R-:W-:Y:S02]  /*4860*/  SHF.L.U32 R10, R10, R27.reuse, RZ ;  /* 0x0000001b0a0a7219 */ /* 0x088fe400000006ff */
[-CC-:B------:R-:W-:Y:S02]  /*4870*/  SHF.R.U64 R25, R21, R27.reuse, R6.reuse ;  /* 0x0000001b15197219 */ /* 0x180fe40000001206 */
[----:B------:R-:W-:Y:S02]  /*4880*/  LOP3.LUT R32, RZ, R10, RZ, 0x33, !PT ;  /* 0x0000000aff207212 */ /* 0x000fe400078e33ff */
[----:B------:R-:W-:Y:S01]  /*4890*/  SHF.R.U32.HI R11, RZ, R27, R6 ;  /* 0x0000001bff0b7219 */ /* 0x000fe20000011606 */
[----:B------:R-:W3:Y:S01]  /*48a0*/  LDC R31, c[0x0][0x610] ;  /* 0x00018400ff1f7b82 */ /* 0x000ee20000000800 */
[----:B------:R-:W-:Y:S01]  /*48b0*/  IMAD.MOV.U32 R10, RZ, RZ, R25 ;  /* 0x000000ffff0a7224 */ /* 0x000fe200078e0019 */
[----:B------:R-:W-:Y:S06]  /*48c0*/  @!P0 BRA `(.L_x_108) ;  /* 0x0000000000288947 */ /* 0x000fec0003800000 */
        /* <DEDUP_REMOVED lines=10> */
.L_x_108:
[----:B------:R-:W-:Y:S02]  /*4970*/  ISETP.NE.AND P0, PT, R2, 0x1, PT ;  /* 0x000000010200780c */ /* 0x000fe40003f05270 */
[----:B-1----:R-:W-:Y:S01]  /*4980*/  SHF.R.U64 R6, R10, R24, R11 ;  /* 0x000000180a067219 */ /* 0x002fe2000000120b */
[----:B0-----:R-:W-:Y:S01]  /*4990*/  VIADD R11, R20, 0xffffffff ;  /* 0xffffffff140b7836 */ /* 0x001fe20000000000 */
[----:B------:R-:W-:Y:S02]  /*49a0*/  SHF.L.U32 R30, R30, R27, RZ ;  /* 0x0000001b1e1e7219 */ /* 0x000fe400000006ff */
[----:B------:R-:W-:Y:S01]  /*49b0*/  LOP3.LUT R5, R21, R32, RZ, 0xc0, !PT ;  /* 0x0000002015057212 */ /* 0x000fe200078ec0ff */
[----:B------:R-:W-:-:S04]  /*49c0*/  IMAD.MOV R10, RZ, RZ, -R6 ;  /* 0x000000ffff0a7224 */ /* 0x000fc800078e0a06 */
[----:B------:R-:W-:Y:S01]  /*49d0*/  IMAD R6, R30, R6, R5 ;  /* 0x000000061e067224 */ /* 0x000fe200078e0205 */
[----:B------:R-:W-:Y:S01]  /*49e0*/  LOP3.LUT R5, R8, R11, RZ, 0xc0, !PT ;  /* 0x0000000b08057212 */ /* 0x000fe200078ec0ff */
[----:B------:R-:W-:Y:S02]  /*49f0*/  @P0 IMAD R7, R9, R22, R4 ;  /* 0x0000001609070224 */ /* 0x000fe400078e0204 */
[----:B--2---:R-:W-:Y:S02]  /*4a00*/  IMAD R4, R10, R26, R25 ;  /* 0x0000001a0a047224 */ /* 0x004fe400078e0219 */
[----:B---3--:R-:W-:Y:S02]  /*4a10*/  IMAD R7, R6, R31, R7 ;  /* 0x0000001f06077224 */ /* 0x008fe400078e0207 */
[----:B------:R-:W-:Y:S02]  /*4a20*/  IMAD R4, R4, R20, R5 ;  /* 0x0000001404047224 */ /* 0x000fe400078e0205 */
[----:B------:R-:W-:-:S02]  /*4a30*/  IMAD.MOV.U32 R8, RZ, RZ, 0x1 ;  /* 0x00000001ff087424 */ /* 0x000fc400078e00ff */
[----:B------:R-:W-:Y:S01]  /*4a40*/  IMAD.MOV.U32 R6, RZ, RZ, R23 ;  /* 0x000000ffff067224 */ /* 0x000fe200078e0017 */
[----:B------:R-:W-:Y:S02]  /*4a50*/  SEL R20, R4, R7, !P0 ;  /* 0x0000000704147207 */ /* 0x000fe40004000000 */
[----:B------:R-:W-:-:S07]  /*4a60*/  SEL R21, R7, R4, !P0 ;  /* 0x0000000407157207 */ /* 0x000fce0004000000 */
.L_x_106:
[----:B------:R-:W-:-:S08]  /*4a70*/  NOP ;  /* 0x0000000000007918 */ /* 0x000fd00000000000 */
[----:B------:R-:W0:-:S00]  /*4a80*/  USETMAXREG.DEALLOC.CTAPOOL 0x28 ;  /* 0x00000028000079c8 */ /* 0x000e0000080e0500 */
[----:B0-----:R-:W-:-:S13]  /*4a90*/  ISETP.NE.AND P0, PT, R3, RZ, PT ;  /* 0x000000ff0300720c */ /* 0x001fda0003f05270 */
[----:B------:R-:W-:Y:S05]  /*4aa0*/  @P0 EXIT ;  /* 0x000000000000094d */ /* 0x000fea0003800000 */
[----:B------:R-:W-:Y:S01]  /*4ab0*/  LOP3.LUT P0, RZ, R8, 0xff, RZ, 0xc0, !PT ;  /* 0x000000ff08ff7812 */ /* 0x000fe2000780c0ff */
[----:B------:R-:W-:Y:S02]  /*4ac0*/  IMAD.MOV.U32 R3, RZ, RZ, 0x1 ;  /* 0x00000001ff037424 */ /* 0x000fe400078e00ff */
[----:B------:R-:W-:-:S10]  /*4ad0*/  IMAD.MOV.U32 R8, RZ, RZ, RZ ;  /* 0x000000ffff087224 */ /* 0x000fd400078e00ff */
[----:B------:R-:W-:Y:S05]  /*4ae0*/  @!P0 BRA `(.L_x_109) ;  /* 0x0000000c00308947 */ /* 0x000fea0003800000 */
[----:B------:R-:W0:Y:S01]  /*4af0*/  LDC R3, c[0x0][0x28c] ;  /* 0x0000a300ff037b82 */ /* 0x000e220000000800 */
[----:B------:R-:W-:Y:S01]  /*4b00*/  ULDC UR5, c[0x0][0x658] ;  /* 0x0001960000057ab9 */ /* 0x000fe20000000800 */
[----:B------:R-:W-:Y:S01]  /*4b10*/  UMOV UR6, 0xffffffff ;  /* 0xffffffff00067882 */ /* 0x000fe20000000000 */
[----:B------:R-:W-:Y:S01]  /*4b20*/  BSSY B0, `(.L_x_109) ;  /* 0x00000c8000007945 */ /* 0x000fe20003800000 */
[----:B------:R-:W-:Y:S01]  /*4b30*/  USHF.L.U32 UR6, UR6, UR5, URZ ;  /* 0x0000000506067299 */ /* 0x000fe2000800063f */
[----:B------:R-:W-:Y:S01]  /*4b40*/  IMAD.MOV.U32 R12, RZ, RZ, 0x1 ;  /* 0x00000001ff0c7424 */ /* 0x000fe200078e00ff */
[----:B------:R-:W-:Y:S01]  /*4b50*/  LOP3.LUT R9, R18, 0x2, RZ, 0xfc, !PT ;  /* 0x0000000212097812 */ /* 0x000fe200078efcff */
[----:B------:R-:W-:Y:S01]  /*4b60*/  IMAD.MOV.U32 R8, RZ, RZ, RZ ;  /* 0x000000ffff087224 */ /* 0x000fe200078e00ff */
[----:B------:R-:W1:Y:S01]  /*4b70*/  S2UR UR8, SR_CgaCtaId ;  /* 0x00000000000879c3 */ /* 0x000e620000008800 */
[----:B------:R-:W-:Y:S01]  /*4b80*/  ULDC UR4, c[0x0][0x600] ;  /* 0x0001800000047ab9 */ /* 0x000fe20000000800 */
[----:B------:R-:W-:Y:S01]  /*4b90*/  UMOV UR7, 0x1 ;  /* 0x0000000100077882 */ /* 0x000fe20000000000 */
[----:B------:R-:W-:-:S02]  /*4ba0*/  UIADD3 UR14, UR4, -0x1, URZ ;  /* 0xffffffff040e7890 */ /* 0x000fc4000fffe03f */
[----:B------:R-:W-:Y:S02]  /*4bb0*/  USHF.L.U32 UR16, UR7, UR5, URZ ;  /* 0x0000000507107299 */ /* 0x000fe4000800063f */
[----:B------:R-:W-:Y:S01]  /*4bc0*/  ULOP3.LUT UR15, URZ, UR6, URZ, 0x33, !UPT ;  /* 0x000000063f0f7292 */ /* 0x000fe2000f8e333f */
[----:B------:R-:W-:Y:S01]  /*4bd0*/  ULDC.64 UR20, c[0x0][0x198] ;  /* 0x0000660000147ab9 */ /* 0x000fe20000000a00 */
[----:B0-----:R-:W-:-:S05]  /*4be0*/  VIADD R3, R3, 0x1f ;  /* 0x0000001f03037836 */ /* 0x001fca0000000000 */
[----:B------:R-:W-:Y:S01]  /*4bf0*/  SHF.R.S32.HI R4, RZ, 0x1f, R3 ;  /* 0x0000001fff047819 */ /* 0x000fe20000011403 */
[----:B-1----:R-:W-:-:S03]  /*4c00*/  IMAD.U32 R10, RZ, RZ, UR8 ;  /* 0x00000008ff0a7e24 */ /* 0x002fc6000f8e00ff */
[----:B------:R-:W-:Y:S01]  /*4c10*/  LEA.HI R4, R4, R3, RZ, 0x5 ;  /* 0x0000000304047211 */ /* 0x000fe200078f28ff */
[----:B------:R-:W-:-:S03]  /*4c20*/  IMAD.MOV.U32 R3, RZ, RZ, 0x1 ;  /* 0x00000001ff037424 */ /* 0x000fc600078e00ff */
[----:B------:R-:W-:Y:S02]  /*4c30*/  SHF.R.S32.HI R11, RZ, 0x5, R4 ;  /* 0x00000005ff0b7819 */ /* 0x000fe40000011404 */
[----:B------:R-:W-:-:S03]  /*4c40*/  LEA R13, R10, 0x300, 0xb ;  /* 0x000003000a0d7811 */ /* 0x000fc600078e58ff */
[----:B------:R-:W-:-:S07]  /*4c50*/  VIADD R19, R11, 0x1 ;  /* 0x000000010b137836 */ /* 0x000fce0000000000 */
.L_x_120:
[----:B------:R-:W-:-:S03]  /*4c60*/  UMOV UR4, 0xffffffff ;  /* 0xffffffff00047882 */ /* 0x000fc60000000000 */
[----:B------:R-:W-:Y:S05]  /*4c70*/  BRA.DIV UR4, `(.L_x_110) ;  /* 0x0000002204587947 */ /* 0x000fea000b800000 */
[----:B------:R-:W-:-:S13]  /*4c80*/  ELECT P6, URZ, PT ;  /* 0x00000000003f782f */ /* 0x000fda00038c0000 */
.L_x_164:
[----:B------:R-:W0:Y:S01]  /*4c90*/  LDC R4, c[0x0][0x28c] ;  /* 0x0000a300ff047b82 */ /* 0x000e220000000800 */
[----:B------:R-:W-:Y:S01]  /*4ca0*/  BSSY B1, `(.L_x_111) ;  /* 0x000003a000017945 */ /* 0x000fe20003800000 */
[----:B0-----:R-:W-:-:S13]  /*4cb0*/  ISETP.LT.OR P6, PT, R4, 0x1, !P6 ;  /* 0x000000010400780c */ /* 0x001fda00077c1670 */
[----:B------:R-:W-:Y:S05]  /*4cc0*/  @P6 BRA `(.L_x_112) ;  /* 0x0000000000dc6947 */ /* 0x000fea0003800000 */
[----:B------:R-:W-:Y:S02]  /*4cd0*/  IMAD R21, R21, 0x2, R10 ;  /* 0x0000000215157824 */ /* 0x000fe400078e020a */
[----:B------:R-:W-:Y:S02]  /*4ce0*/  IMAD.SHL.U32 R22, R20, 0x40, RZ ;  /* 0x0000004014167824 */ /* 0x000fe400078e00ff */
[----:B------:R-:W-:Y:S02]  /*4cf0*/  IMAD.MOV.U32 R24, RZ, RZ, RZ ;  /* 0x000000ffff187224 */ /* 0x000fe400078e00ff */
[----:B------:R-:W-:Y:S02]  /*4d00*/  IMAD.MOV.U32 R4, RZ, RZ, R19 ;  /* 0x000000ffff047224 */ /* 0x000fe400078e0013 */
[----:B------:R-:W-:Y:S02]  /*4d10*/  IMAD.MOV.U32 R5, RZ, RZ, R3 ;  /* 0x000000ffff057224 */ /* 0x000fe400078e0003 */
[----:B------:R-:W-:-:S02]  /*4d20*/  IMAD.MOV.U32 R14, RZ, RZ, R8 ;  /* 0x000000ffff0e7224 */ /* 0x000fc400078e0008 */
[----:B------:R-:W-:-:S07]  /*4d30*/  IMAD.SHL.U32 R21, R21, 0x40, RZ ;  /* 0x0000004015157824 */ /* 0x000fce00078e00ff */
.L_x_115:
[----:B------:R-:W0:Y:S01]  /*4d40*/  S2UR UR4, SR_CgaCtaId ;  /* 0x00000000000479c3 */ /* 0x000e220000008800 */
[----:B------:R-:W-:Y:S02]  /*4d50*/  MOV R7, 0x400 ;  /* 0x0000040000077802 */ /* 0x000fe40000000f00 */
[----:B------:R-:W-:-:S13]  /*4d60*/  ISETP.NE.AND P1, PT, R0, RZ, PT ;  /* 0x000000ff0000720c */ /* 0x000fda0003f25270 */
[----:B------:R-:W1:Y:S01]  /*4d70*/  @!P1 LDC R15, c[0x0][0x500] ;  /* 0x00014000ff0f9b82 */ /* 0x000e620000000800 */
[----:B0-----:R-:W-:-:S05]  /*4d80*/  IMAD.U32 R10, RZ, RZ, UR4 ;  /* 0x00000004ff0a7e24 */ /* 0x001fca000f8e00ff */
[----:B------:R-:W-:Y:S02]  /*4d90*/  LEA R23, R10, R7, 0x18 ;  /* 0x000000070a177211 */ /* 0x000fe400078ec0ff */
[----:B------:R-:W-:-:S03]  /*4da0*/  SHF.L.U32 R7, R5, 0x1f, RZ ;  /* 0x0000001f05077819 */ /* 0x000fc600000006ff */
[----:B------:R-:W-:-:S04]  /*4db0*/  IMAD R20, R14, 0x8, R23 ;  /* 0x000000080e147824 */ /* 0x000fc800078e0217 */
[----:B------:R-:W0:Y:S02]  /*4dc0*/  SYNCS.PHASECHK.TRANS64.TRYWAIT P0, [R20+URZ+0x128], R7 ;  /* 0x00012807140075a7 */ /* 0x000e24000800017f */
[----:B01----:R-:W-:Y:S05]  /*4dd0*/  @!P0 BRA `(.L_x_113) ;  /* 0x0000002000208947 */ /* 0x003fea0003800000 */
.L_x_165:
[----:B0-----:R-:W-:Y:S01]  /*4de0*/  PRMT R7, R9, 0x9910, RZ ;  /* 0x0000991009077816 */ /* 0x001fe200000000ff */
[----:B------:R0:W-:Y:S03]  /*4df0*/  @!P1 SYNCS.ARRIVE.TRANS64 RZ, [R20+URZ], R15 ;  /* 0x0000000f14ff99a7 */ /* 0x0001e6000800003f */
[----:B------:R-:W-:-:S13]  /*4e00*/  ISETP.NE.AND P0, PT, R7, 0x2, PT ;  /* 0x000000020700780c */ /* 0x000fda0003f05270 */
[----:B0-----:R-:W-:Y:S05]  /*4e10*/  @P0 BRA `(.L_x_114) ;  /* 0x0000000000040947 */ /* 0x001fea0003800000 */
[----:B------:R-:W-:Y:S01]  /*4e20*/  BPT.TRAP 0x1 ;  /* 0x000000040000795c */ /* 0x000fe20000300000 */
.L_x_114:
[C---:B------:R-:W-:Y:S01]  /*4e30*/  IMAD R7, R14.reuse, 0x1000, R13 ;  /* 0x000010000e077824 */ /* 0x040fe200078e020d */
[----:B------:R-:W-:Y:S01]  /*4e40*/  R2UR UR8, R23 ;  /* 0x00000000170872ca */ /* 0x000fe200000e0000 */
[----:B------:R-:W-:Y:S01]  /*4e50*/  IMAD R23, R14, 0x800, R23 ;  /* 0x000008000e177824 */ /* 0x000fe200078e0217 */
[----:B------:R-:W-:Y:S01]  /*4e60*/  R2UR UR17, R21 ;  /* 0x00000000151172ca */ /* 0x000fe200000e0000 */
[----:B------:R-:W-:Y:S01]  /*4e70*/  VIADD R4, R4, 0xffffffff ;  /* 0xffffffff04047836 */ /* 0x000fe20000000000 */
[----:B------:R-:W-:Y:S01]  /*4e80*/  R2UR UR5, R7 ;  /* 0x00000000070572ca */ /* 0x000fe200000e0000 */
[----:B------:R-:W-:Y:S01]  /*4e90*/  UIADD3 UR4, UP0, UR20, 0xf0, URZ ;  /* 0x000000f014047890 */ /* 0x000fe2000ff1e03f */
[----:B------:R-:W-:Y:S01]  /*4ea0*/  R2UR UR11, R23 ;  /* 0x00000000170b72ca */ /* 0x000fe200000e0000 */
[----:B------:R-:W-:Y:S01]  /*4eb0*/  UIADD3 UR22, UP1, UR20, 0x1f0, URZ ;  /* 0x000001f014167890 */ /* 0x000fe2000ff3e03f */
[----:B------:R-:W-:Y:S01]  /*4ec0*/  R2UR UR9, R20 ;  /* 0x00000000140972ca */ /* 0x000fe200000e0000 */
[----:B------:R-:W-:Y:S01]  /*4ed0*/  VIADD R14, R14, 0x1 ;  /* 0x000000010e0e7836 */ /* 0x000fe20000000000 */
[----:B------:R-:W-:Y:S01]  /*4ee0*/  R2UR UR10, R24 ;  /* 0x00000000180a72ca */ /* 0x000fe200000e0000 */
[----:B------:R-:W-:Y:S01]  /*4ef0*/  UIADD3.X UR23, URZ, UR21, URZ, UP1, !UPT ;  /* 0x000000153f177290 */ /* 0x000fe20008ffe43f */
[----:B------:R-:W-:Y:S01]  /*4f00*/  R2UR UR12, R6 ;  /* 0x00000000060c72ca */ /* 0x000fe200000e0000 */
[----:B------:R-:W-:Y:S01]  /*4f10*/  UMOV UR19, 0x30000 ;  /* 0x0003000000137882 */ /* 0x000fe20000000000 */
[----:B------:R-:W-:Y:S01]  /*4f20*/  R2UR UR18, R22 ;  /* 0x00000000161272ca */ /* 0x000fe200000e0000 */
[----:B------:R-:W-:Y:S01]  /*4f30*/  UMOV UR6, 0x0 ;  /* 0x0000000000067882 */ /* 0x000fe20000000000 */
[----:B------:R-:W-:Y:S01]  /*4f40*/  ISETP.GT.AND P1, PT, R4, 0x1, PT ;  /* 0x000000010400780c */ /* 0x000fe20003f24270 */
[----:B------:R-:W-:Y:S01]  /*4f50*/  UIADD3 UR8, UR8, UR5, URZ ;  /* 0x0000000508087290 */ /* 0x000fe2000fffe03f */
[----:B------:R-:W-:Y:S01]  /*4f60*/  ISETP.NE.AND P0, PT, R14, 0x25, PT ;  /* 0x000000250e00780c */ /* 0x000fe20003f05270 */
[----:B------:R-:W-:Y:S01]  /*4f70*/  UIADD3.X UR5, URZ, UR21, URZ, UP0, !UPT ;  /* 0x000000153f057290 */ /* 0x000fe200087fe43f */
[----:B------:R-:W-:Y:S01]  /*4f80*/  VIADD R24, R24, 0x20 ;  /* 0x0000002018187836 */ /* 0x000fe20000000000 */
[----:B------:R-:W-:Y:S01]  /*4f90*/  UIADD3 UR13, UR11, 0x25300, URZ ;  /* 0x000253000b0d7890 */ /* 0x000fe2000fffe03f */
[----:B------:R-:W-:Y:S01]  /*4fa0*/  SEL R20, RZ, 0x1, P0 ;  /* 0x00000001ff147807 */ /* 0x000fe20000000000 */
[----:B------:R-:W-:Y:S01]  /*4fb0*/  UMOV UR7, 0x10000000 ;  /* 0x1000000000077882 */ /* 0x000fe20000000000 */
[----:B------:R-:W-:Y:S01]  /*4fc0*/  UMOV UR11, UR17 ;  /* 0x00000011000b7c82 */ /* 0x000fe20008000000 */
[----:B------:R-:W-:-:S02]  /*4fd0*/  SEL R14, R14, RZ, P0 ;  /* 0x000000ff0e0e7207 */ /* 0x000fc40000000000 */
[----:B------:R-:W-:Y:S01]  /*4fe0*/  LOP3.LUT R5, R5, R20, RZ, 0x3c, !PT ;  /* 0x0000001405057212 */ /* 0x000fe200078e3cff */
[----:B------:R0:W-:Y:S02]  /*4ff0*/  UTMALDG.3D.MULTICAST [UR8], [UR4], UR19, desc[UR6] ;  /* 0x00000608040073b4 */ /* 0x0001e40008011813 */
[----:B0-----:R-:W-:Y:S01]  /*5000*/  UMOV UR8, UR13 ;  /* 0x0000000d00087c82 */ /* 0x001fe20008000000 */
[----:B------:R-:W-:Y:S02]  /*5010*/  UMOV UR11, UR18 ;  /* 0x00000012000b7c82 */ /* 0x000fe40008000000 */
[----:B------:R0:W-:Y:S02]  /*5020*/  UTMALDG.3D [UR8], [UR22], desc[UR6] ;  /* 0x00000608160075b4 */ /* 0x0001e40008011000 */
[----:B0-----:R-:W-:Y:S05]  /*5030*/  @P1 BRA `(.L_x_115) ;  /* 0xfffffffc00401947 */ /* 0x001fea000383ffff */
.L_x_112:
[----:B------:R-:W-:Y:S05]  /*5040*/  BSYNC B1 ;  /* 0x0000000000017941 */ /* 0x000fea0003800000 */
.L_x_111:
[----:B------:R-:W-:Y:S01]  /*5050*/  LOP3.LUT P1, RZ, R12, 0xff, RZ, 0xc0, !PT ;  /* 0x000000ff0cff7812 */ /* 0x000fe2000782c0ff */
[C---:B------:R-:W-:Y:S01]  /*5060*/  IMAD.IADD R15, R11.reuse, 0x1, R8 ;  /* 0x000000010b0f7824 */ /* 0x040fe200078e0208 */
[----:B------:R-:W-:Y:S01]  /*5070*/  ULDC.64 UR4, c[0x0][0x650] ;  /* 0x0001940000047ab9 */ /* 0x000fe20000000a00 */
[----:B------:R-:W-:Y:S01]  /*5080*/  ISETP.GE.U32.AND P2, PT, R11, 0x25, PT ;  /* 0x000000250b00780c */ /* 0x000fe20003f46070 */
[----:B------:R-:W-:Y:S01]  /*5090*/  BSSY B1, `(.L_x_116) ;  /* 0x000006e000017945 */ /* 0x000fe20003800000 */
[C---:B------:R-:W-:Y:S01]  /*50a0*/  IMAD.WIDE.U32 R4, R15.reuse, -0x45306eb3, RZ ;  /* 0xbacf914d0f047825 */ /* 0x040fe200078e00ff */
[----:B------:R-:W-:Y:S02]  /*50b0*/  ISETP.GT.U32.AND P0, PT, R15, 0x24, PT ;  /* 0x000000240f00780c */ /* 0x000fe40003f04070 */
[----:B------:R-:W-:Y:S01]  /*50c0*/  PRMT R12, RZ, 0x7610, R12 ;  /* 0x00007610ff0c7816 */ /* 0x000fe2000000000c */
[----:B------:R-:W-:Y:S01]  /*50d0*/  IMAD.MOV.U32 R21, RZ, RZ, -0x1 ;  /* 0xffffffffff157424 */ /* 0x000fe200078e00ff */
[----:B------:R-:W-:Y:S01]  /*50e0*/  ISETP.LT.U32.AND P0, PT, R11, 0x25, P0 ;  /* 0x000000250b00780c */ /* 0x000fe20000701070 */
[----:B------:R-:W-:-:S02]  /*50f0*/  IMAD.MOV.U32 R20, RZ, RZ, -0x1 ;  /* 0xffffffffff147424 */ /* 0x000fc400078e00ff */
[----:B------:R-:W0:Y:S01]  /*5100*/  @P1 S2R R10, SR_CgaCtaId ;  /* 0x00000000000a1919 */ /* 0x000e220000008800 */
[----:B------:R-:W-:Y:S02]  /*5110*/  SEL R4, RZ, 0x1, !P0 ;  /* 0x00000001ff047807 */ /* 0x000fe40004000000 */
[----:B------:R-:W-:Y:S02]  /*5120*/  IADD3 R16, P0, R16, UR36, RZ ;  /* 0x0000002410107c10 */ /* 0x000fe4000ff1e0ff */
[----:B------:R-:W-:Y:S02]  /*5130*/  @P1 MOV R7, 0x400 ;  /* 0x0000040000071802 */ /* 0x000fe40000000f00 */
[----:B------:R-:W-:Y:S02]  /*5140*/  IADD3.X R17, R17, UR42, RZ, P0, !PT ;  /* 0x0000002a11117c10 */ /* 0x000fe400087fe4ff */
[----:B------:R-:W-:Y:S02]  /*5150*/  ISETP.GE.U32.AND P0, PT, R16, UR4, PT ;  /* 0x0000000410007c0c */ /* 0x000fe4000bf06070 */
[----:B------:R-:W-:-:S02]  /*5160*/  LOP3.LUT R3, R3, R4, RZ, 0x3c, !PT ;  /* 0x0000000403037212 */ /* 0x000fc400078e3cff */
[----:B------:R-:W-:Y:S02]  /*5170*/  ISETP.GE.U32.AND.EX P0, PT, R17, UR5, PT, P0 ;  /* 0x0000000511007c0c */ /* 0x000fe4000bf06100 */
[----:B------:R-:W-:Y:S02]  /*5180*/  PRMT R4, RZ, 0x7610, R4 ;  /* 0x00007610ff047816 */ /* 0x000fe40000000004 */
[----:B0-----:R-:W-:Y:S01]  /*5190*/  @P1 LEA R6, R10, R7, 0x18 ;  /* 0x000000070a061211 */ /* 0x001fe200078ec0ff */
[----:B------:R-:W-:-:S03]  /*51a0*/  IMAD.IADD R7, R15, 0x1, -R5 ;  /* 0x000000010f077824 */ /* 0x000fc600078e0a05 */
[----:B------:R0:W-:Y:S02]  /*51b0*/  @P1 SYNCS.ARRIVE.TRANS64.A1T0 RZ, [R6+URZ+0x268], RZ ;  /* 0x000268ff06ff19a7 */ /* 0x0001e4000810003f */
[----:B------:R-:W-:-:S04]  /*51c0*/  LEA.HI R7, R7, R5, RZ, 0x1f ;  /* 0x0000000507077211 */ /* 0x000fc800078ff8ff */
[----:B------:R-:W-:Y:S01]  /*51d0*/  SHF.R.U32.HI R8, RZ, 0x5, R7 ;  /* 0x00000005ff087819 */ /* 0x000fe20000011607 */
[----:B0-----:R-:W-:-:S03]  /*51e0*/  IMAD.MOV.U32 R6, RZ, RZ, -0x1 ;  /* 0xffffffffff067424 */ /* 0x001fc600078e00ff */
[----:B------:R-:W-:Y:S01]  /*51f0*/  @P2 LOP3.LUT R3, R3, 0x1, R8, 0x78, !PT ;  /* 0x0000000103032812 */ /* 0x000fe200078e7808 */
[----:B------:R-:W-:Y:S01]  /*5200*/  IMAD R8, R8, -0x25, R15 ;  /* 0xffffffdb08087824 */ /* 0x000fe200078e020f */
[----:B------:R-:W-:Y:S06]  /*5210*/  @P0 BRA `(.L_x_117) ;  /* 0x0000000400540947 */ /* 0x000fec0003800000 */
[----:B------:R-:W0:Y:S01]  /*5220*/  S2R R15, SR_CTAID.X ;  /* 0x00000000000f7919 */ /* 0x000e220000002500 */
[----:B------:R-:W-:Y:S01]  /*5230*/  ULDC.64 UR4, c[0x0][0x628] ;  /* 0x00018a0000047ab9 */ /* 0x000fe20000000a00 */
[----:B------:R-:W-:Y:S01]  /*5240*/  ULDC UR7, c[0x0][0x630] ;  /* 0x00018c0000077ab9 */ /* 0x000fe20000000800 */
[----:B------:R-:W-:Y:S01]  /*5250*/  ISETP.NE.U32.AND P0, PT, RZ, UR4, PT ;  /* 0x00000004ff007c0c */ /* 0x000fe2000bf05070 */
[----:B------:R-:W1:Y:S01]  /*5260*/  S2R R20, SR_CTAID.Y ;  /* 0x0000000000147919 */ /* 0x000e620000002600 */
[----:B------:R-:W-:Y:S01]  /*5270*/  ULDC UR8, c[0x0][0x150] ;  /* 0x0000540000087ab9 */ /* 0x000fe20000000800 */
[----:B------:R-:W-:Y:S01]  /*5280*/  IMAD.MOV.U32 R4, RZ, RZ, R16 ;  /* 0x000000ffff047224 */ /* 0x000fe200078e0010 */
[----:B------:R-:W-:Y:S01]  /*5290*/  ISETP.NE.AND.EX P0, PT, RZ, UR5, PT, P0 ;  /* 0x00000005ff007c0c */ /* 0x000fe2000bf05300 */
[----:B------:R-:W-:Y:S01]  /*52a0*/  IMAD.MOV.U32 R5, RZ, RZ, R17 ;  /* 0x000000ffff057224 */ /* 0x000fe200078e0011 */
[----:B0-----:R-:W-:-:S11]  /*52b0*/  I2FP.F32.U32 R22, R15 ;  /* 0x0000000f00167245 */ /* 0x001fd60000201000 */
[----:B------:R-:W-:Y:S05]  /*52c0*/  @!P0 BRA `(.L_x_118) ;  /* 0x0000000000288947 */ /* 0x000fea0003800000 */
[----:B------:R-:W-:Y:S02]  /*52d0*/  ULDC UR6, c[0x0][0x634] ;  /* 0x00018d0000067ab9 */ /* 0x000fe40000000800 */
[----:B------:R-:W-:-:S05]  /*52e0*/  IADD3 R5, P0, R16, UR6, RZ ;  /* 0x0000000610057c10 */ /* 0x000fca000ff1e0ff */
[----:B------:R-:W-:-:S04]  /*52f0*/  IMAD.X R21, RZ, RZ, R17, P0 ;  /* 0x000000ffff157224 */ /* 0x000fc800000e0611 */
[----:B------:R-:W-:-:S04]  /*5300*/  IMAD.WIDE.U32 R6, R21, UR4, RZ ;  /* 0x0000000415067c25 */ /* 0x000fc8000f8e00ff */
[----:B------:R-:W-:-:S04]  /*5310*/  IMAD.WIDE.U32 R6, P0, R5, UR5, R6 ;  /* 0x0000000505067c25 */ /* 0x000fc8000f800006 */
[----:B------:R-:W-:-:S04]  /*5320*/  IMAD.WIDE.U32 R4, R5, UR4, RZ ;  /* 0x0000000405047c25 */ /* 0x000fc8000f8e00ff */
[----:B------:R-:W-:Y:S01]  /*5330*/  IMAD.MOV.U32 R4, RZ, RZ, R7 ;  /* 0x000000ffff047224 */ /* 0x000fe200078e0007 */
[----:B------:R-:W-:Y:S01]  /*5340*/  IADD3 RZ, P1, R5, R6, RZ ;  /* 0x0000000605ff7210 */ /* 0x000fe20007f3e0ff */
[----:B------:R-:W-:-:S04]  /*5350*/  IMAD.X R5, RZ, RZ, RZ, P0 ;  /* 0x000000ffff057224 */ /* 0x000fc800000e06ff */
[----:B------:R-:W-:-:S08]  /*5360*/  IMAD.WIDE.U32.X R4, R21, UR5, R4, P1 ;  /* 0x0000000515047c25 */ /* 0x000fd000088e0404 */
.L_x_118:
[--C-:B------:R-:W-:Y:S01]  /*5370*/  SHF.R.U64 R14, R4, UR7, R5.reuse ;  /* 0x00000007040e7c19 */ /* 0x100fe20008001205 */
[----:B------:R-:W-:Y:S01]  /*5380*/  FMUL R22, R22, UR8 ;  /* 0x0000000816167c20 */ /* 0x000fe20008400000 */
[----:B------:R-:W-:Y:S01]  /*5390*/  SHF.R.U32.HI R4, RZ, UR7, R5 ;  /* 0x00000007ff047c19 */ /* 0x000fe20008011605 */
[----:B------:R-:W0:Y:S01]  /*53a0*/  LDC R6, c[0x0][0x144] ;  /* 0x00005100ff067b82 */ /* 0x000e220000000800 */
[----:B------:R-:W-:Y:S01]  /*53b0*/  IADD3 R5, P0, RZ, -R14, RZ ;  /* 0x8000000eff057210 */ /* 0x000fe20007f1e0ff */
[----:B------:R-:W-:Y:S01]  /*53c0*/  ULDC UR6, c[0x0][0x154] ;  /* 0x0000550000067ab9 */ /* 0x000fe20000000800 */
[----:B-1----:R-:W-:Y:S01]  /*53d0*/  I2FP.F32.U32 R7, R20 ;  /* 0x0000001400077245 */ /* 0x002fe20000201000 */
[----:B------:R-:W1:Y:S01]  /*53e0*/  F2I.U32.TRUNC.NTZ R22, R22 ;  /* 0x0000001600167305 */ /* 0x000e62000020f000 */
[----:B------:R-:W-:Y:S01]  /*53f0*/  ULDC.64 UR4, c[0x0][0x620] ;  /* 0x0001880000047ab9 */ /* 0x000fe20000000a00 */
[----:B------:R-:W-:Y:S01]  /*5400*/  IMAD.X R4, RZ, RZ, ~R4, P0 ;  /* 0x000000ffff047224 */ /* 0x000fe200000e0e04 */
[----:B------:R-:W-:Y:S01]  /*5410*/  ISETP.NE.AND P2, PT, R2, 0x1, PT ;  /* 0x000000010200780c */ /* 0x000fe20003f45270 */
[----:B------:R-:W-:Y:S01]  /*5420*/  FMUL R23, R7, UR6 ;  /* 0x0000000607177c20 */ /* 0x000fe20008400000 */
[----:B------:R-:W2:Y:S01]  /*5430*/  LDC R25, c[0x0][0x148] ;  /* 0x00005200ff197b82 */ /* 0x000ea20000000800 */
[----:B------:R-:W-:Y:S01]  /*5440*/  IMAD R4, R4, UR4, RZ ;  /* 0x0000000404047c24 */ /* 0x000fe2000f8e02ff */
[----:B------:R-:W-:-:S02]  /*5450*/  ULDC.64 UR6, c[0x0][0x640] ;  /* 0x0001900000067ab9 */ /* 0x000fc40000000a00 */
[----:B------:R-:W-:Y:S01]  /*5460*/  ISETP.NE.U32.AND P0, PT, RZ, UR6, PT ;  /* 0x00000006ff007c0c */ /* 0x000fe2000bf05070 */
[----:B------:R-:W3:Y:S01]  /*5470*/  F2I.U32.TRUNC.NTZ R23, R23 ;  /* 0x0000001700177305 */ /* 0x000ee2000020f000 */
[C---:B------:R-:W-:Y:S02]  /*5480*/  IMAD R7, R5.reuse, UR5, R4 ;  /* 0x0000000505077c24 */ /* 0x040fe4000f8e0204 */
[----:B------:R-:W-:Y:S01]  /*5490*/  IMAD.WIDE.U32 R4, R5, UR4, R16 ;  /* 0x0000000405047c25 */ /* 0x000fe2000f8e0010 */
[----:B------:R-:W-:Y:S01]  /*54a0*/  ULDC UR4, c[0x0][0x618] ;  /* 0x0001860000047ab9 */ /* 0x000fe20000000800 */
[----:B------:R-:W-:Y:S02]  /*54b0*/  ISETP.NE.AND.EX P0, PT, RZ, UR7, PT, P0 ;  /* 0x00000007ff007c0c */ /* 0x000fe4000bf05300 */
[----:B------:R-:W-:Y:S02]  /*54c0*/  IMAD.IADD R5, R5, 0x1, R7 ;  /* 0x0000000105057824 */ /* 0x000fe400078e0207 */
[----:B-1----:R-:W-:-:S03]  /*54d0*/  IMAD.MOV R22, RZ, RZ, -R22 ;  /* 0x000000ffff167224 */ /* 0x002fc600078e0a16 */
[----:B------:R-:W-:Y:S01]  /*54e0*/  SHF.R.U64 R21, R4, UR4, R5 ;  /* 0x0000000404157c19 */ /* 0x000fe20008001205 */
[----:B0-----:R-:W-:Y:S01]  /*54f0*/  IMAD R15, R6, R22, R15 ;  /* 0x00000016060f7224 */ /* 0x001fe200078e020f */
[----:B------:R-:W-:Y:S01]  /*5500*/  SHF.R.U32.HI R4, RZ, UR4, R5 ;  /* 0x00000004ff047c19 */ /* 0x000fe20008011605 */
[----:B------:R-:W-:Y:S01]  /*5510*/  ULDC UR4, c[0x0][0x608] ;  /* 0x0001820000047ab9 */ /* 0x000fe20000000800 */
[----:B---3--:R-:W-:Y:S02]  /*5520*/  IMAD.MOV R6, RZ, RZ, -R23 ;  /* 0x000000ffff067224 */ /* 0x008fe400078e0a17 */
[--C-:B------:R-:W-:Y:S02]  /*5530*/  SHF.R.U64 R22, R21, UR4, R4.reuse ;  /* 0x0000000415167c19 */ /* 0x100fe40008001204 */
[----:B------:R-:W-:Y:S01]  /*5540*/  SHF.R.U32.HI R5, RZ, UR4, R4 ;  /* 0x00000004ff057c19 */ /* 0x000fe20008011604 */
[----:B------:R-:W-:Y:S01]  /*5550*/  ULDC UR4, c[0x0][0x658] ;  /* 0x0001960000047ab9 */ /* 0x000fe20000000800 */
[----:B--2---:R-:W-:-:S02]  /*5560*/  @P2 IMAD R15, R25, R6, R20 ;  /* 0x00000006190f2224 */ /* 0x004fc400078e0214 */
[--C-:B------:R-:W-:Y:S02]  /*5570*/  SHF.R.U64 R20, R22, UR4, R5.reuse ;  /* 0x0000000416147c19 */ /* 0x100fe40008001205 */
[----:B------:R-:W-:-:S03]  /*5580*/  SHF.R.U32.HI R23, RZ, UR4, R5 ;  /* 0x00000004ff177c19 */ /* 0x000fc60008011605 */
[----:B------:R-:W-:Y:S02]  /*5590*/  IMAD.MOV.U32 R6, RZ, RZ, R20 ;  /* 0x000000ffff067224 */ /* 0x000fe400078e0014 */
[----:B------:R-:W-:Y:S01]  /*55a0*/  IMAD.MOV.U32 R5, RZ, RZ, R23 ;  /* 0x000000ffff057224 */ /* 0x000fe200078e0017 */
[----:B------:R-:W-:Y:S06]  /*55b0*/  @!P0 BRA `(.L_x_119) ;  /* 0x00000000002c8947 */ /* 0x000fec0003800000 */
        /* <DEDUP_REMOVED lines=9> */
[----:B------:R-:W-:-:S04]  /*5650*/  IMAD.WIDE.U32.X R4, R23, UR7, R4, P1 ;  /* 0x0000000717047c25 */ /* 0x000fc800088e0404 */
[----:B------:R-:W-:-:S07]  /*5660*/  IMAD.MOV.U32 R6, RZ, RZ, R4 ;  /* 0x000000ffff067224 */ /* 0x000fce00078e0004 */
.L_x_119:
[----:B------:R-:W-:Y:S01]  /*5670*/  ULDC UR4, c[0x0][0x648] ;  /* 0x0001920000047ab9 */ /* 0x000fe20000000800 */
[----:B------:R-:W-:Y:S01]  /*5680*/  LOP3.LUT R4, R22, UR15, RZ, 0xc0, !PT ;  /* 0x0000000f16047c12 */ /* 0x000fe2000f8ec0ff */
[----:B------:R-:W-:Y:S01]  /*5690*/  ULDC UR5, c[0x0][0x610] ;  /* 0x0001840000057ab9 */ /* 0x000fe20000000800 */
[----:B------:R-:W-:Y:S01]  /*56a0*/  SHF.R.U64 R5, R6, UR4, R5 ;  /* 0x0000000406057c19 */ /* 0x000fe20008001205 */
[----:B------:R-:W-:Y:S01]  /*56b0*/  ULDC UR4, c[0x0][0x638] ;  /* 0x00018e0000047ab9 */ /* 0x000fe20000000800 */
[----:B------:R-:W-:-:S03]  /*56c0*/  LOP3.LUT R21, R21, UR14, RZ, 0xc0, !PT ;  /* 0x0000000e15157c12 */ /* 0x000fc6000f8ec0ff */
[----:B------:R-:W-:Y:S02]  /*56d0*/  IMAD.MOV R7, RZ, RZ, -R5 ;  /* 0x000000ffff077224 */ /* 0x000fe400078e0a05 */
[----:B------:R-:W-:Y:S02]  /*56e0*/  IMAD R4, R5, UR16, R4 ;  /* 0x0000001005047c24 */ /* 0x000fe4000f8e0204 */
[----:B------:R-:W-:Y:S01]  /*56f0*/  IMAD R20, R7, UR4, R20 ;  /* 0x0000000407147c24 */ /* 0x000fe2000f8e0214 */
[----:B------:R-:W-:Y:S01]  /*5700*/  ULDC UR4, c[0x0][0x600] ;  /* 0x0001800000047ab9 */ /* 0x000fe20000000800 */
[----:B------:R-:W-:Y:S02]  /*5710*/  IMAD R15, R4, UR5, R15 ;  /* 0x00000005040f7c24 */ /* 0x000fe4000f8e020f */
[----:B------:R-:W-:Y:S02]  /*5720*/  IMAD R6, R20, UR4, R21 ;  /* 0x0000000414067c24 */ /* 0x000fe4000f8e0215 */
[----:B------:R-:W-:-:S03]  /*5730*/  IMAD.MOV.U32 R4, RZ, RZ, 0x1 ;  /* 0x00000001ff047424 */ /* 0x000fc600078e00ff */
[----:B------:R-:W-:Y:S02]  /*5740*/  SEL R20, R6, R15, !P2 ;  /* 0x0000000f06147207 */ /* 0x000fe40005000000 */
[----:B------:R-:W-:Y:S01]  /*5750*/  SEL R21, R15, R6, !P2 ;  /* 0x000000060f157207 */ /* 0x000fe20005000000 */
[----:B------:R-:W-:-:S07]  /*5760*/  IMAD.MOV.U32 R6, RZ, RZ, R14 ;  /* 0x000000ffff067224 */ /* 0x000fce00078e000e */
.L_x_117:
[----:B------:R-:W-:Y:S05]  /*5770*/  BSYNC B1 ;  /* 0x0000000000017941 */ /* 0x000fea0003800000 */
.L_x_116:
[----:B------:R-:W-:-:S13]  /*5780*/  LOP3.LUT P0, RZ, R4, 0xff, RZ, 0xc0, !PT ;  /* 0x000000ff04ff7812 */ /* 0x000fda000780c0ff */
[----:B------:R-:W-:Y:S05]  /*5790*/  @P0 BRA `(.L_x_120) ;  /* 0xfffffff400300947 */ /* 0x000fea000383ffff */
[----:B------:R-:W-:Y:S05]  /*57a0*/  BSYNC B0 ;  /* 0x0000000000007941 */ /* 0x000fea0003800000 */
.L_x_109:
[----:B------:R-:W-:-:S03]  /*57b0*/  UMOV UR4, 0xffffffff ;  /* 0xffffffff00047882 */ /* 0x000fc60000000000 */
[----:B------:R-:W-:Y:S05]  /*57c0*/  BRA.DIV UR4, `(.L_x_121) ;  /* 0x0000001604b87947 */ /* 0x000fea000b800000 */
[----:B------:R-:W-:-:S13]  /*57d0*/  ELECT P6, URZ, PT ;  /* 0x00000000003f782f */ /* 0x000fda00038c0000 */
.L_x_168:
[----:B------:R-:W-:Y:S04]  /*57e0*/  BSSY B0, `(.L_x_122) ;  /* 0x0000154000007945 */ /* 0x000fe80003800000 */
[----:B------:R-:W-:Y:S05]  /*57f0*/  @!P6 BRA `(.L_x_123) ;  /* 0x000000140048e947 */ /* 0x000fea0003800000 */
[----:B------:R-:W-:-:S04]  /*5800*/  LOP3.LUT R18, R18, 0x2, RZ, 0xfc, !PT ;  /* 0x0000000212127812 */ /* 0x000fc800078efcff */
[----:B------:R-:W-:-:S13]  /*5810*/  ISETP.NE.AND P0, PT, R18, 0x3, PT ;  /* 0x000000031200780c */ /* 0x000fda0003f05270 */
[----:B------:R-:W-:Y:S05]  /*5820*/  @!P0 BRA `(.L_x_124) ;  /* 0x0000000000048947 */ /* 0x000fea0003800000 */
[----:B------:R-:W-:Y:S01]  /*5830*/  BPT.TRAP 0x1 ;  /* 0x000000040000795c */ /* 0x000fe20000300000 */
.L_x_124:
[----:B------:R-:W0:Y:S01]  /*5840*/  S2R R5, SR_CgaCtaId ;  /* 0x0000000000057919 */ /* 0x000e220000008800 */
[----:B------:R-:W-:Y:S02]  /*5850*/  MOV R0, 0x400 ;  /* 0x0000040000007802 */ /* 0x000fe40000000f00 */
[----:B------:R-:W-:Y:S02]  /*5860*/  SHF.L.U32 R2, R3, 0x1f, RZ ;  /* 0x0000001f03027819 */ /* 0x000fe400000006ff */
[----:B0-----:R-:W-:-:S05]  /*5870*/  LEA R5, R5, R0, 0x18 ;  /* 0x0000000005057211 */ /* 0x001fca00078ec0ff */
[----:B------:R-:W-:-:S04]  /*5880*/  VIADD R5, R5, 0x128 ;  /* 0x0000012805057836 */ /* 0x000fc80000000000 */
[C---:B------:R-:W-:Y:S02]  /*5890*/  IMAD R7, R8.reuse, 0x8, R5 ;  /* 0x0000000808077824 */ /* 0x040fe400078e0205 */
[----:B------:R-:W-:Y:S02]  /*58a0*/  VIADD R8, R8, 0x1 ;  /* 0x0000000108087836 */ /* 0x000fe40000000000 */
[----:B------:R-:W0:Y:S03]  /*58b0*/  SYNCS.PHASECHK.TRANS64.TRYWAIT P0, [R7+URZ], R2 ;  /* 0x00000002070075a7 */ /* 0x000e26000800017f */
[----:B------:R-:W-:-:S04]  /*58c0*/  ISETP.NE.AND P1, PT, R8, 0x25, PT ;  /* 0x000000250800780c */ /* 0x000fc80003f25270 */
[----:B------:R-:W-:Y:S02]  /*58d0*/  SEL R0, RZ, 0x1, P1 ;  /* 0x00000001ff007807 */ /* 0x000fe40000800000 */
[----:B------:R-:W-:Y:S02]  /*58e0*/  SEL R8, R8, RZ, P1 ;  /* 0x000000ff08087207 */ /* 0x000fe40000800000 */
[----:B------:R-:W-:-:S03]  /*58f0*/  LOP3.LUT R9, R3, R0, RZ, 0x3c, !PT ;  /* 0x0000000003097212 */ /* 0x000fc600078e3cff */
[----:B------:R-:W-:Y:S01]  /*5900*/  IMAD R6, R8, 0x8, R5 ;  /* 0x0000000808067824 */ /* 0x000fe200078e0205 */
[----:B------:R-:W-:Y:S01]  /*5910*/  SHF.L.U32 R3, R9, 0x1f, RZ ;  /* 0x0000001f09037819 */ /* 0x000fe200000006ff */
[----:B0-----:R-:W-:Y:S06]  /*5920*/  @!P0 BRA `(.L_x_125) ;  /* 0x0000001400808947 */ /* 0x001fec0003800000 */
.L_x_169:
[----:B------:R-:W1:Y:S01]  /*5930*/  SYNCS.PHASECHK.TRANS64.TRYWAIT P0, [R6+URZ], R3 ;  /* 0x00000003060075a7 */ /* 0x000e62000800017f */
[----:B------:R-:W-:-:S05]  /*5940*/  VIADD R0, R8, 0x1 ;  /* 0x0000000108007836 */ /* 0x000fca0000000000 */
[----:B------:R-:W-:-:S04]  /*5950*/  ISETP.NE.AND P1, PT, R0, 0x25, PT ;  /* 0x000000250000780c */ /* 0x000fc80003f25270 */
[----:B0-----:R-:W-:Y:S02]  /*5960*/  SEL R2, RZ, 0x1, P1 ;  /* 0x00000001ff027807 */ /* 0x001fe40000800000 */
[----:B------:R-:W-:Y:S02]  /*5970*/  SEL R0, R0, RZ, P1 ;  /* 0x000000ff00007207 */ /* 0x000fe40000800000 */
[----:B------:R-:W-:-:S03]  /*5980*/  LOP3.LUT R9, R9, R2, RZ, 0x3c, !PT ;  /* 0x0000000209097212 */ /* 0x000fc600078e3cff */
[----:B------:R-:W-:Y:S01]  /*5990*/  IMAD R7, R0, 0x8, R5 ;  /* 0x0000000800077824 */ /* 0x000fe200078e0205 */
[----:B------:R-:W-:Y:S01]  /*59a0*/  SHF.L.U32 R4, R9, 0x1f, RZ ;  /* 0x0000001f09047819 */ /* 0x000fe200000006ff */
[----:B-1----:R-:W-:Y:S06]  /*59b0*/  @!P0 BRA `(.L_x_126) ;  /* 0x0000001400708947 */ /* 0x002fec0003800000 */
.L_x_170:
[----:B------:R-:W1:Y:S01]  /*59c0*/  SYNCS.PHASECHK.TRANS64.TRYWAIT P0, [R7+URZ], R4 ;  /* 0x00000004070075a7 */ /* 0x000e62000800017f */
[----:B------:R-:W-:-:S05]  /*59d0*/  VIADD R0, R0, 0x1 ;  /* 0x0000000100007836 */ /* 0x000fca0000000000 */
[----:B------:R-:W-:-:S04]  /*59e0*/  ISETP.NE.AND P1, PT, R0, 0x25, PT ;  /* 0x000000250000780c */ /* 0x000fc80003f25270 */
[----:B------:R-:W-:Y:S02]  /*59f0*/  SEL R2, RZ, 0x1, P1 ;  /* 0x00000001ff027807 */ /* 0x000fe40000800000 */
[----:B------:R-:W-:Y:S02]  /*5a00*/  SEL R0, R0, RZ, P1 ;  /* 0x000000ff00007207 */ /* 0x000fe40000800000 */
[----:B------:R-:W-:-:S03]  /*5a10*/  LOP3.LUT R9, R9, R2, RZ, 0x3c, !PT ;  /* 0x0000000209097212 */ /* 0x000fc600078e3cff */
[----:B0-----:R-:W-:Y:S01]  /*5a20*/  IMAD R6, R0, 0x8, R5 ;  /* 0x0000000800067824 */ /* 0x001fe200078e0205 */
[----:B------:R-:W-:Y:S01]  /*5a30*/  SHF.L.U32 R3, R9, 0x1f, RZ ;  /* 0x0000001f09037819 */ /* 0x000fe200000006ff */
[----:B-1----:R-:W-:Y:S06]  /*5a40*/  @!P0 BRA `(.L_x_127) ;  /* 0x0000001400608947 */ /* 0x002fec0003800000 */
.L_x_171:
        /* <DEDUP_REMOVED lines=9> */
.L_x_172:
        /* <DEDUP_REMOVED lines=9> */
.L_x_173:
        /* <DEDUP_REMOVED lines=9> */
.L_x_174:
        /* <DEDUP_REMOVED lines=9> */
.L_x_175:
        /* <DEDUP_REMOVED lines=9> */
.L_x_176:
        /* <DEDUP_REMOVED lines=9> */
.L_x_177:
        /* <DEDUP_REMOVED lines=9> */
.L_x_178:
        /* <DEDUP_REMOVED lines=9> */
.L_x_179:
        /* <DEDUP_REMOVED lines=9> */
.L_x_180:
        /* <DEDUP_REMOVED lines=9> */
.L_x_181:
        /* <DEDUP_REMOVED lines=9> */
.L_x_182:
        /* <DEDUP_REMOVED lines=9> */
.L_x_183:
        /* <DEDUP_REMOVED lines=9> */
.L_x_184:
        /* <DEDUP_REMOVED lines=9> */
.L_x_185:
        /* <DEDUP_REMOVED lines=9> */
.L_x_186:
        /* <DEDUP_REMOVED lines=9> */
.L_x_187:
        /* <DEDUP_REMOVED lines=9> */
.L_x_188:
        /* <DEDUP_REMOVED lines=9> */
.L_x_189:
        /* <DEDUP_REMOVED lines=9> */
.L_x_190:
        /* <DEDUP_REMOVED lines=9> */
.L_x_191:
        /* <DEDUP_REMOVED lines=9> */
.L_x_192:
        /* <DEDUP_REMOVED lines=9> */
.L_x_193:
        /* <DEDUP_REMOVED lines=9> */
.L_x_194:
        /* <DEDUP_REMOVED lines=9> */
.L_x_195:
        /* <DEDUP_REMOVED lines=9> */
.L_x_196:
        /* <DEDUP_REMOVED lines=9> */
.L_x_197:
        /* <DEDUP_REMOVED lines=9> */
.L_x_198:
        /* <DEDUP_REMOVED lines=9> */
.L_x_199:
        /* <DEDUP_REMOVED lines=9> */
.L_x_200:
        /* <DEDUP_REMOVED lines=9> */
.L_x_201:
        /* <DEDUP_REMOVED lines=9> */
.L_x_202:
        /* <DEDUP_REMOVED lines=9> */
.L_x_203:
[----:B------:R-:W1:Y:S01]  /*6c50*/  SYNCS.PHASECHK.TRANS64.TRYWAIT P0, [R6+URZ], R3 ;  /* 0x00000003060075a7 */ /* 0x000e62000800017f */
[----:B------:R-:W-:-:S05]  /*6c60*/  VIADD R0, R0, 0x1 ;  /* 0x0000000100007836 */ /* 0x000fca0000000000 */
[----:B------:R-:W-:-:S04]  /*6c70*/  ISETP.NE.AND P1, PT, R0, 0x25, PT ;  /* 0x000000250000780c */ /* 0x000fc80003f25270 */
[----:B------:R-:W-:Y:S02]  /*6c80*/  SEL R2, RZ, 0x1, P1 ;  /* 0x00000001ff027807 */ /* 0x000fe40000800000 */
[----:B------:R-:W-:Y:S02]  /*6c90*/  SEL R0, R0, RZ, P1 ;  /* 0x000000ff00007207 */ /* 0x000fe40000800000 */
[----:B------:R-:W-:Y:S01]  /*6ca0*/  LOP3.LUT R2, R9, R2, RZ, 0x3c, !PT ;  /* 0x0000000209027212 */ /* 0x000fe200078e3cff */
[----:B-1----:R-:W-:Y:S06]  /*6cb0*/  @!P0 BRA `(.L_x_160) ;  /* 0x0000000c00588947 */ /* 0x002fec0003800000 */
.L_x_204:
[----:B------:R-:W-:Y:S01]  /*6cc0*/  IMAD R5, R0, 0x8, R5 ;  /* 0x0000000800057824 */ /* 0x000fe200078e0205 */
[----:B------:R-:W-:-:S07]  /*6cd0*/  SHF.L.U32 R0, R2, 0x1f, RZ ;  /* 0x0000001f02007819 */ /* 0x000fce00000006ff */
.L_x_161:
[----:B--2---:R2:W3:Y:S02]  /*6ce0*/  SYNCS.PHASECHK.TRANS64.TRYWAIT P0, [R5+URZ], R0 ;  /* 0x00000000050075a7 */ /* 0x0044e4000800017f */
[----:B---3--:R-:W-:Y:S05]  /*6cf0*/  @!P0 NANOSLEEP.SYNCS 0x989680 ;  /* 0x009896800000895d */ /* 0x008fea0003900000 */
[----:B------:R-:W3:Y:S02]  /*6d00*/  @!P0 SYNCS.PHASECHK.TRANS64 P0, [R5+URZ], R0 ;  /* 0x00000000050085a7 */ /* 0x000ee4000800007f */
[----:B---3--:R-:W-:Y:S05]  /*6d10*/  @!P0 BRA `(.L_x_161) ;  /* 0xfffffffc00f08947 */ /* 0x008fea000383ffff */
.L_x_123:
[----:B------:R-:W-:Y:S05]  /*6d20*/  BSYNC B0 ;  /* 0x0000000000007941 */ /* 0x000fea0003800000 */
.L_x_122:
[----:B------:R-:W-:Y:S05]  /*6d30*/  EXIT ;  /* 0x000000000000794d */ /* 0x000fea0003800000 */
.L_x_22:
[----:B-1----:R1:W2:Y:S02]  /*6d40*/  SYNCS.PHASECHK.TRANS64.TRYWAIT P1, [R3+URZ], R0 ;  /* 0x00000000030075a7 */ /* 0x0022a4000802017f */
[----:B--2---:R-:W-:Y:S05]  /*6d50*/  @!P1 NANOSLEEP.SYNCS 0x989680 ;  /* 0x009896800000995d */ /* 0x004fea0003900000 */
[----:B------:R-:W2:Y:S02]  /*6d60*/  @!P1 SYNCS.PHASECHK.TRANS64 P1, [R3+URZ], R0 ;  /* 0x00000000030095a7 */ /* 0x000ea4000802007f */
[----:B--2---:R-:W-:Y:S05]  /*6d70*/  @!P1 BRA `(.L_x_22) ;  /* 0xfffffffc00f09947 */ /* 0x004fea000383ffff */
[----:B------:R-:W-:Y:S05]  /*6d80*/  BRA `(.L_x_21) ;  /* 0xffffffac00747947 */ /* 0x000fea000383ffff */
.L_x_27:
[----:B-1----:R1:W2:Y:S02]  /*6d90*/  SYNCS.PHASECHK.TRANS64.TRYWAIT P1, [R5+URZ], R4 ;  /* 0x00000004050075a7 */ /* 0x0022a4000802017f */
[----:B--2---:R-:W-:Y:S05]  /*6da0*/  @!P1 NANOSLEEP.SYNCS 0x989680 ;  /* 0x009896800000995d */ /* 0x004fea0003900000 */
[----:B------:R-:W2:Y:S02]  /*6db0*/  @!P1 SYNCS.PHASECHK.TRANS64 P1, [R5+URZ], R4 ;  /* 0x00000004050095a7 */ /* 0x000ea4000802007f */
[----:B--2---:R-:W-:Y:S05]  /*6dc0*/  @!P1 BRA `(.L_x_27) ;  /* 0xfffffffc00f09947 */ /* 0x004fea000383ffff */
[----:B------:R-:W-:Y:S05]  /*6dd0*/  BRA `(.L_x_26) ;  /* 0xffffffac00f47947 */ /* 0x000fea000383ffff */
.L_x_110:
[----:B------:R-:W-:Y:S01]  /*6de0*/  BSSY B1, `(.L_x_162) ;  /* 0x0000006000017945 */ /* 0x000fe20003800000 */
[----:B------:R-:W-:-:S07]  /*6df0*/  IMAD.MOV.U32 R15, RZ, RZ, -0x1 ;  /* 0xffffffffff0f7424 */ /* 0x000fce00078e00ff */
[----:B------:R-:W-:Y:S05]  /*6e00*/  WARPSYNC.COLLECTIVE R15, `(.L_x_163) ;  /* 0x000000000f0c7348 */ /* 0x000fea0003c00000 */
[----:B------:R-:W-:Y:S02]  /*6e10*/  ELECT P6, UR62, PT ;  /* 0x00000000003e782f */ /* 0x000fe400038c0000 */
[----:B------:R-:W-:Y:S01]  /*6e20*/  MOV R14, UR62 ;  /* 0x0000003e000e7c02 */ /* 0x000fe20008000f00 */
[----:B------:R-:W-:Y:S10]  /*6e30*/  ENDCOLLECTIVE ;  /* 0x000000000000791b */ /* 0x000ff40003800000 */
.L_x_163:
[----:B------:R-:W-:Y:S05]  /*6e40*/  BSYNC B1 ;  /* 0x0000000000017941 */ /* 0x000fea0003800000 */
.L_x_162:
[----:B------:R-:W-:Y:S05]  /*6e50*/  BRA `(.L_x_164) ;  /* 0xffffffdc008c7947 */ /* 0x000fea000383ffff */
.L_x_113:
[----:B0-----:R0:W1:Y:S02]  /*6e60*/  SYNCS.PHASECHK.TRANS64.TRYWAIT P0, [R20+URZ+0x128], R7 ;  /* 0x00012807140075a7 */ /* 0x001064000800017f */
[----:B-1----:R-:W-:Y:S05]  /*6e70*/  @!P0 NANOSLEEP.SYNCS 0x989680 ;  /* 0x009896800000895d */ /* 0x002fea0003900000 */
[----:B------:R-:W1:Y:S02]  /*6e80*/  @!P0 SYNCS.PHASECHK.TRANS64 P0, [R20+URZ+0x128], R7 ;  /* 0x00012807140085a7 */ /* 0x000e64000800007f */
[----:B-1----:R-:W-:Y:S05]  /*6e90*/  @!P0 BRA `(.L_x_113) ;  /* 0xfffffffc00f08947 */ /* 0x002fea000383ffff */
[----:B------:R-:W-:Y:S05]  /*6ea0*/  BRA `(.L_x_165) ;  /* 0xffffffdc00cc7947 */ /* 0x000fea000383ffff */
.L_x_121:
[----:B------:R-:W-:Y:S01]  /*6eb0*/  BSSY B0, `(.L_x_166) ;  /* 0x0000006000007945 */ /* 0x000fe20003800000 */
[----:B------:R-:W-:-:S07]  /*6ec0*/  IMAD.MOV.U32 R15, RZ, RZ, -0x1 ;  /* 0xffffffffff0f7424 */ /* 0x000fce00078e00ff */
[----:B------:R-:W-:Y:S05]  /*6ed0*/  WARPSYNC.COLLECTIVE R15, `(.L_x_167) ;  /* 0x000000000f0c7348 */ /* 0x000fea0003c00000 */
[----:B------:R-:W-:Y:S02]  /*6ee0*/  ELECT P6, UR62, PT ;  /* 0x00000000003e782f */ /* 0x000fe400038c0000 */
[----:B------:R-:W-:Y:S01]  /*6ef0*/  MOV R14, UR62 ;  /* 0x0000003e000e7c02 */ /* 0x000fe20008000f00 */
[----:B------:R-:W-:Y:S10]  /*6f00*/  ENDCOLLECTIVE ;  /* 0x000000000000791b */ /* 0x000ff40003800000 */
.L_x_167:
[----:B------:R-:W-:Y:S05]  /*6f10*/  BSYNC B0 ;  /* 0x0000000000007941 */ /* 0x000fea0003800000 */
.L_x_166:
[----:B------:R-:W-:Y:S05]  /*6f20*/  BRA `(.L_x_168) ;  /* 0xffffffe8002c7947 */ /* 0x000fea000383ffff */
.L_x_125:
[----:B0-----:R0:W1:Y:S02]  /*6f30*/  SYNCS.PHASECHK.TRANS64.TRYWAIT P0, [R7+URZ], R2 ;  /* 0x00000002070075a7 */ /* 0x001064000800017f */
[----:B-1----:R-:W-:Y:S05]  /*6f40*/  @!P0 NANOSLEEP.SYNCS 0x989680 ;  /* 0x009896800000895d */ /* 0x002fea0003900000 */
[----:B------:R-:W1:Y:S02]  /*6f50*/  @!P0 SYNCS.PHASECHK.TRANS64 P0, [R7+URZ], R2 ;  /* 0x00000002070085a7 */ /* 0x000e64000800007f */
[----:B-1----:R-:W-:Y:S05]  /*6f60*/  @!P0 BRA `(.L_x_125) ;  /* 0xfffffffc00f08947 */ /* 0x002fea000383ffff */
[----:B------:R-:W-:Y:S05]  /*6f70*/  BRA `(.L_x_169) ;  /* 0xffffffe8006c7947 */ /* 0x000fea000383ffff */
.L_x_126:
[----:B0-----:R0:W1:Y:S02]  /*6f80*/  SYNCS.PHASECHK.TRANS64.TRYWAIT P0, [R6+URZ], R3 ;  /* 0x00000003060075a7 */ /* 0x001064000800017f */
[----:B-1----:R-:W-:Y:S05]  /*6f90*/  @!P0 NANOSLEEP.SYNCS 0x989680 ;  /* 0x009896800000895d */ /* 0x002fea0003900000 */
[----:B------:R-:W1:Y:S02]  /*6fa0*/  @!P0 SYNCS.PHASECHK.TRANS64 P0, [R6+URZ], R3 ;  /* 0x00000003060085a7 */ /* 0x000e64000800007f */
[----:B-1----:R-:W-:Y:S05]  /*6fb0*/  @!P0 BRA `(.L_x_126) ;  /* 0xfffffffc00f08947 */ /* 0x002fea000383ffff */
[----:B------:R-:W-:Y:S05]  /*6fc0*/  BRA `(.L_x_170) ;  /* 0xffffffe8007c7947 */ /* 0x000fea000383ffff */
.L_x_127:
[----:B0-----:R0:W1:Y:S02]  /*6fd0*/  SYNCS.PHASECHK.TRANS64.TRYWAIT P0, [R7+URZ], R4 ;  /* 0x00000004070075a7 */ /* 0x001064000800017f */
[----:B-1----:R-:W-:Y:S05]  /*6fe0*/  @!P0 NANOSLEEP.SYNCS 0x989680 ;  /* 0x009896800000895d */ /* 0x002fea0003900000 */
[----:B------:R-:W1:Y:S02]  /*6ff0*/  @!P0 SYNCS.PHASECHK.TRANS64 P0, [R7+URZ], R4 ;  /* 0x00000004070085a7 */ /* 0x000e64000800007f */
[----:B-1----:R-:W-:Y:S05]  /*7000*/  @!P0 BRA `(.L_x_127) ;  /* 0xfffffffc00f08947 */ /* 0x002fea000383ffff */
[----:B------:R-:W-:Y:S05]  /*7010*/  BRA `(.L_x_171) ;  /* 0xffffffe8008c7947 */ /* 0x000fea000383ffff */
.L_x_128:
[----:B0-----:R0:W1:Y:S02]  /*7020*/  SYNCS.PHASECHK.TRANS64.TRYWAIT P0, [R6+URZ], R3 ;  /* 0x00000003060075a7 */ /* 0x001064000800017f */
[----:B-1----:R-:W-:Y:S05]  /*7030*/  @!P0 NANOSLEEP.SYNCS 0x989680 ;  /* 0x009896800000895d */ /* 0x002fea0003900000 */
[----:B------:R-:W1:Y:S02]  /*7040*/  @!P0 SYNCS.PHASECHK.TRANS64 P0, [R6+URZ], R3 ;  /* 0x00000003060085a7 */ /* 0x000e64000800007f */
[----:B-1----:R-:W-:Y:S05]  /*7050*/  @!P0 BRA `(.L_x_128) ;  /* 0xfffffffc00f08947 */ /* 0x002fea000383ffff */
[----:B------:R-:W-:Y:S05]  /*7060*/  BRA `(.L_x_172) ;  /* 0xffffffe8009c7947 */ /* 0x000fea000383ffff */
.L_x_129:
[----:B0-----:R0:W1:Y:S02]  /*7070*/  SYNCS.PHASECHK.TRANS64.TRYWAIT P0, [R7+URZ], R4 ;  /* 0x00000004070075a7 */ /* 0x001064000800017f */
[----:B-1----:R-:W-:Y:S05]  /*7080*/  @!P0 NANOSLEEP.SYNCS 0x989680 ;  /* 0x009896800000895d */ /* 0x002fea0003900000 */
[----:B------:R-:W1:Y:S02]  /*7090*/  @!P0 SYNCS.PHASECHK.TRANS64 P0, [R7+URZ], R4 ;  /* 0x00000004070085a7 */ /* 0x000e64000800007f */
[----:B-1----:R-:W-:Y:S05]  /*70a0*/  @!P0 BRA `(.L_x_129) ;  /* 0xfffffffc00f08947 */ /* 0x002fea000383ffff */
[----:B------:R-:W-:Y:S05]  /*70b0*/  BRA `(.L_x_173) ;  /* 0xffffffe800ac7947 */ /* 0x000fea000383ffff */
.L_x_130:
[----:B0-----:R0:W1:Y:S02]  /*70c0*/  SYNCS.PHASECHK.TRANS64.TRYWAIT P0, [R6+URZ], R3 ;  /* 0x00000003060075a7 */ /* 0x001064000800017f */
[----:B-1----:R-:W-:Y:S05]  /*70d0*/  @!P0 NANOSLEEP.SYNCS 0x989680 ;  /* 0x009896800000895d */ /* 0x002fea0003900000 */
[----:B------:R-:W1:Y:S02]  /*70e0*/  @!P0 SYNCS.PHASECHK.TRANS64 P0, [R6+URZ], R3 ;  /* 0x00000003060085a7 */ /* 0x000e64000800007f */
[----:B-1----:R-:W-:Y:S05]  /*70f0*/  @!P0 BRA `(.L_x_130) ;  /* 0xfffffffc00f08947 */ /* 0x002fea000383ffff */
[----:B------:R-:W-:Y:S05]  /*7100*/  BRA `(.L_x_174) ;  /* 0xffffffe800bc7947 */ /* 0x000fea000383ffff */
.L_x_131:
[----:B0-----:R0:W1:Y:S02]  /*7110*/  SYNCS.PHASECHK.TRANS64.TRYWAIT P0, [R7+URZ], R4 ;  /* 0x00000004070075a7 */ /* 0x001064000800017f */
[----:B-1----:R-:W-:Y:S05]  /*7120*/  @!P0 NANOSLEEP.SYNCS 0x989680 ;  /* 0x009896800000895d */ /* 0x002fea0003900000 */
[----:B------:R-:W1:Y:S02]  /*7130*/  @!P0 SYNCS.PHASECHK.TRANS64 P0, [R7+URZ], R4 ;  /* 0x00000004070085a7 */ /* 0x000e64000800007f */
[----:B-1----:R-:W-:Y:S05]  /*7140*/  @!P0 BRA `(.L_x_131) ;  /* 0xfffffffc00f08947 */ /* 0x002fea000383ffff */
[----:B------:R-:W-:Y:S05]  /*7150*/  BRA `(.L_x_175) ;  /* 0xffffffe800cc7947 */ /* 0x000fea000383ffff */
.L_x_132:
[----:B0-----:R0:W1:Y:S02]  /*7160*/  SYNCS.PHASECHK.TRANS64.TRYWAIT P0, [R6+URZ], R3 ;  /* 0x00000003060075a7 */ /* 0x001064000800017f */
[----:B-1----:R-:W-:Y:S05]  /*7170*/  @!P0 NANOSLEEP.SYNCS 0x989680 ;  /* 0x009896800000895d */ /* 0x002fea0003900000 */
[----:B------:R-:W1:Y:S02]  /*7180*/  @!P0 SYNCS.PHASECHK.TRANS64 P0, [R6+URZ], R3 ;  /* 0x00000003060085a7 */ /* 0x000e64000800007f */
[----:B-1----:R-:W-:Y:S05]  /*7190*/  @!P0 BRA `(.L_x_132) ;  /* 0xfffffffc00f08947 */ /* 0x002fea000383ffff */
[----:B------:R-:W-:Y:S05]  /*71a0*/  BRA `(.L_x_176) ;  /* 0xffffffe800dc7947 */ /* 0x000fea000383ffff */
.L_x_133:
[----:B0-----:R0:W1:Y:S02]  /*71b0*/  SYNCS.PHASECHK.TRANS64.TRYWAIT P0, [R7+URZ], R4 ;  /* 0x00000004070075a7 */ /* 0x001064000800017f */
[----:B-1----:R-:W-:Y:S05]  /*71c0*/  @!P0 NANOSLEEP.SYNCS 0x989680 ;  /* 0x009896800000895d */ /* 0x002fea0003900000 */
[----:B------:R-:W1:Y:S02]  /*71d0*/  @!P0 SYNCS.PHASECHK.TRANS64 P0, [R7+URZ], R4 ;  /* 0x00000004070085a7 */ /* 0x000e64000800007f */
[----:B-1----:R-:W-:Y:S05]  /*71e0*/  @!P0 BRA `(.L_x_133) ;  /* 0xfffffffc00f08947 */ /* 0x002fea000383ffff */
[----:B------:R-:W-:Y:S05]  /*71f0*/  BRA `(.L_x_177) ;  /* 0xffffffe800ec7947 */ /* 0x000fea000383ffff */
.L_x_134:
[----:B0-----:R0:W1:Y:S02]  /*7200*/  SYNCS.PHASECHK.TRANS64.TRYWAIT P0, [R6+URZ], R3 ;  /* 0x00000003060075a7 */ /* 0x001064000800017f */
[----:B-1----:R-:W-:Y:S05]  /*7210*/  @!P0 NANOSLEEP.SYNCS 0x989680 ;  /* 0x009896800000895d */ /* 0x002fea0003900000 */
[----:B------:R-:W1:Y:S02]  /*7220*/  @!P0 SYNCS.PHASECHK.TRANS64 P0, [R6+URZ], R3 ;  /* 0x00000003060085a7 */ /* 0x000e64000800007f */
[----:B-1----:R-:W-:Y:S05]  /*7230*/  @!P0 BRA `(.L_x_134) ;  /* 0xfffffffc00f08947 */ /* 0x002fea000383ffff */
[----:B------:R-:W-:Y:S05]  /*7240*/  BRA `(.L_x_178) ;  /* 0xffffffe800fc7947 */ /* 0x000fea000383ffff */
.L_x_135:
[----:B0-----:R0:W1:Y:S02]  /*7250*/  SYNCS.PHASECHK.TRANS64.TRYWAIT P0, [R7+URZ], R4 ;  /* 0x00000004070075a7 */ /* 0x001064000800017f */
[----:B-1----:R-:W-:Y:S05]  /*7260*/  @!P0 NANOSLEEP.SYNCS 0x989680 ;  /* 0x009896800000895d */ /* 0x002fea0003900000 */
[----:B------:R-:W1:Y:S02]  /*7270*/  @!P0 SYNCS.PHASECHK.TRANS64 P0, [R7+URZ], R4 ;  /* 0x00000004070085a7 */ /* 0x000e64000800007f */
[----:B-1----:R-:W-:Y:S05]  /*7280*/  @!P0 BRA `(.L_x_135) ;  /* 0xfffffffc00f08947 */ /* 0x002fea000383ffff */
[----:B------:R-:W-:Y:S05]  /*7290*/  BRA `(.L_x_179) ;  /* 0xffffffec000c7947 */ /* 0x000fea000383ffff */
.L_x_136:
[----:B0-----:R0:W1:Y:S02]  /*72a0*/  SYNCS.PHASECHK.TRANS64.TRYWAIT P0, [R6+URZ], R3 ;  /* 0x00000003060075a7 */ /* 0x001064000800017f */
[----:B-1----:R-:W-:Y:S05]  /*72b0*/  @!P0 NANOSLEEP.SYNCS 0x989680 ;  /* 0x009896800000895d */ /* 0x002fea0003900000 */
[----:B------:R-:W1:Y:S02]  /*72c0*/  @!P0 SYNCS.PHASECHK.TRANS64 P0, [R6+URZ], R3 ;  /* 0x00000003060085a7 */ /* 0x000e64000800007f */
[----:B-1----:R-:W-:Y:S05]  /*72d0*/  @!P0 BRA `(.L_x_136) ;  /* 0xfffffffc00f08947 */ /* 0x002fea000383ffff */
[----:B------:R-:W-:Y:S05]  /*72e0*/  BRA `(.L_x_180) ;  /* 0xffffffec001c7947 */ /* 0x000fea000383ffff */
.L_x_137:
[----:B0-----:R0:W1:Y:S02]  /*72f0*/  SYNCS.PHASECHK.TRANS64.TRYWAIT P0, [R7+URZ], R4 ;  /* 0x00000004070075a7 */ /* 0x001064000800017f */
[----:B-1----:R-:W-:Y:S05]  /*7300*/  @!P0 NANOSLEEP.SYNCS 0x989680 ;  /* 0x009896800000895d */ /* 0x002fea0003900000 */
[----:B------:R-:W1:Y:S02]  /*7310*/  @!P0 SYNCS.PHASECHK.TRANS64 P0, [R7+URZ], R4 ;  /* 0x00000004070085a7 */ /* 0x000e64000800007f */
[----:B-1----:R-:W-:Y:S05]  /*7320*/  @!P0 BRA `(.L_x_137) ;  /* 0xfffffffc00f08947 */ /* 0x002fea000383ffff */
[----:B------:R-:W-:Y:S05]  /*7330*/  BRA `(.L_x_181) ;  /* 0xffffffec002c7947 */ /* 0x000fea000383ffff */
.L_x_138:
[----:B0-----:R0:W1:Y:S02]  /*7340*/  SYNCS.PHASECHK.TRANS64.TRYWAIT P0, [R6+URZ], R3 ;  /* 0x00000003060075a7 */ /* 0x001064000800017f */
[----:B-1----:R-:W-:Y:S05]  /*7350*/  @!P0 NANOSLEEP.SYNCS 0x989680 ;  /* 0x009896800000895d */ /* 0x002fea0003900000 */
[----:B------:R-:W1:Y:S02]  /*7360*/  @!P0 SYNCS.PHASECHK.TRANS64 P0, [R6+URZ], R3 ;  /* 0x00000003060085a7 */ /* 0x000e64000800007f */
[----:B-1----:R-:W-:Y:S05]  /*7370*/  @!P0 BRA `(.L_x_138) ;  /* 0xfffffffc00f08947 */ /* 0x002fea000383ffff */
[----:B------:R-:W-:Y:S05]  /*7380*/  BRA `(.L_x_182) ;  /* 0xffffffec003c7947 */ /* 0x000fea000383ffff */
.L_x_139:
[----:B0-----:R0:W1:Y:S02]  /*7390*/  SYNCS.PHASECHK.TRANS64.TRYWAIT P0, [R7+URZ], R4 ;  /* 0x00000004070075a7 */ /* 0x001064000800017f */
[----:B-1----:R-:W-:Y:S05]  /*73a0*/  @!P0 NANOSLEEP.SYNCS 0x989680 ;  /* 0x009896800000895d */ /* 0x002fea0003900000 */
[----:B------:R-:W1:Y:S02]  /*73b0*/  @!P0 SYNCS.PHASECHK.TRANS64 P0, [R7+URZ], R4 ;  /* 0x00000004070085a7 */ /* 0x000e64000800007f */
[----:B-1----:R-:W-:Y:S05]  /*73c0*/  @!P0 BRA `(.L_x_139) ;  /* 0xfffffffc00f08947 */ /* 0x002fea000383ffff */
[----:B------:R-:W-:Y:S05]  /*73d0*/  BRA `(.L_x_183) ;  /* 0xffffffec004c7947 */ /* 0x000fea000383ffff */
.L_x_140:
[----:B0-----:R0:W1:Y:S02]  /*73e0*/  SYNCS.PHASECHK.TRANS64.TRYWAIT P0, [R6+URZ], R3 ;  /* 0x00000003060075a7 */ /* 0x001064000800017f */
[----:B-1----:R-:W-:Y:S05]  /*73f0*/  @!P0 NANOSLEEP.SYNCS 0x989680 ;  /* 0x009896800000895d */ /* 0x002fea0003900000 */
[----:B------:R-:W1:Y:S02]  /*7400*/  @!P0 SYNCS.PHASECHK.TRANS64 P0, [R6+URZ], R3 ;  /* 0x00000003060085a7 */ /* 0x000e64000800007f */
[----:B-1----:R-:W-:Y:S05]  /*7410*/  @!P0 BRA `(.L_x_140) ;  /* 0xfffffffc00f08947 */ /* 0x002fea000383ffff */
[----:B------:R-:W-:Y:S05]  /*7420*/  BRA `(.L_x_184) ;  /* 0xffffffec005c7947 */ /* 0x000fea000383ffff */
.L_x_141:
[----:B0-----:R0:W1:Y:S02]  /*7430*/  SYNCS.PHASECHK.TRANS64.TRYWAIT P0, [R7+URZ], R4 ;  /* 0x00000004070075a7 */ /* 0x001064000800017f */
[----:B-1----:R-:W-:Y:S05]  /*7440*/  @!P0 NANOSLEEP.SYNCS 0x989680 ;  /* 0x009896800000895d */ /* 0x002fea0003900000 */
[----:B------:R-:W1:Y:S02]  /*7450*/  @!P0 SYNCS.PHASECHK.TRANS64 P0, [R7+URZ], R4 ;  /* 0x00000004070085a7 */ /* 0x000e64000800007f */
[----:B-1----:R-:W-:Y:S05]  /*7460*/  @!P0 BRA `(.L_x_141) ;  /* 0xfffffffc00f08947 */ /* 0x002fea000383ffff */
[----:B------:R-:W-:Y:S05]  /*7470*/  BRA `(.L_x_185) ;  /* 0xffffffec006c7947 */ /* 0x000fea000383ffff */
.L_x_142:
[----:B0-----:R0:W1:Y:S02]  /*7480*/  SYNCS.PHASECHK.TRANS64.TRYWAIT P0, [R6+URZ], R3 ;  /* 0x00000003060075a7 */ /* 0x001064000800017f */
[----:B-1----:R-:W-:Y:S05]  /*7490*/  @!P0 NANOSLEEP.SYNCS 0x989680 ;  /* 0x009896800000895d */ /* 0x002fea0003900000 */
[----:B------:R-:W1:Y:S02]  /*74a0*/  @!P0 SYNCS.PHASECHK.TRANS64 P0, [R6+URZ], R3 ;  /* 0x00000003060085a7 */ /* 0x000e64000800007f */
[----:B-1----:R-:W-:Y:S05]  /*74b0*/  @!P0 BRA `(.L_x_142) ;  /* 0xfffffffc00f08947 */ /* 0x002fea000383ffff */
[----:B------:R-:W-:Y:S05]  /*74c0*/  BRA `(.L_x_186) ;  /* 0xffffffec007c7947 */ /* 0x000fea000383ffff */
.L_x_143:
[----:B0-----:R0:W1:Y:S02]  /*74d0*/  SYNCS.PHASECHK.TRANS64.TRYWAIT P0, [R7+URZ], R4 ;  /* 0x00000004070075a7 */ /* 0x001064000800017f */
[----:B-1----:R-:W-:Y:S05]  /*74e0*/  @!P0 NANOSLEEP.SYNCS 0x989680 ;  /* 0x009896800000895d */ /* 0x002fea0003900000 */
[----:B------:R-:W1:Y:S02]  /*74f0*/  @!P0 SYNCS.PHASECHK.TRANS64 P0, [R7+URZ], R4 ;  /* 0x00000004070085a7 */ /* 0x000e64000800007f */
[----:B-1----:R-:W-:Y:S05]  /*7500*/  @!P0 BRA `(.L_x_143) ;  /* 0xfffffffc00f08947 */ /* 0x002fea000383ffff */
[----:B------:R-:W-:Y:S05]  /*7510*/  BRA `(.L_x_187) ;  /* 0xffffffec008c7947 */ /* 0x000fea000383ffff */
.L_x_144:
[----:B0-----:R0:W1:Y:S02]  /*7520*/  SYNCS.PHASECHK.TRANS64.TRYWAIT P0, [R6+URZ], R3 ;  /* 0x00000003060075a7 */ /* 0x001064000800017f */
[----:B-1----:R-:W-:Y:S05]  /*7530*/  @!P0 NANOSLEEP.SYNCS 0x989680 ;  /* 0x009896800000895d */ /* 0x002fea0003900000 */
[----:B------:R-:W1:Y:S02]  /*7540*/  @!P0 SYNCS.PHASECHK.TRANS64 P0, [R6+URZ], R3 ;  /* 0x00000003060085a7 */ /* 0x000e64000800007f */
[----:B-1----:R-:W-:Y:S05]  /*7550*/  @!P0 BRA `(.L_x_144) ;  /* 0xfffffffc00f08947 */ /* 0x002fea000383ffff */
[----:B------:R-:W-:Y:S05]  /*7560*/  BRA `(.L_x_188) ;  /* 0xffffffec009c7947 */ /* 0x000fea000383ffff */
.L_x_145:
[----:B0-----:R0:W1:Y:S02]  /*7570*/  SYNCS.PHASECHK.TRANS64.TRYWAIT P0, [R7+URZ], R4 ;  /* 0x00000004070075a7 */ /* 0x001064000800017f */
[----:B-1----:R-:W-:Y:S05]  /*7580*/  @!P0 NANOSLEEP.SYNCS 0x989680 ;  /* 0x009896800000895d */ /* 0x002fea0003900000 */
[----:B------:R-:W1:Y:S02]  /*7590*/  @!P0 SYNCS.PHASECHK.TRANS64 P0, [R7+URZ], R4 ;  /* 0x00000004070085a7 */ /* 0x000e64000800007f */
[----:B-1----:R-:W-:Y:S05]  /*75a0*/  @!P0 BRA `(.L_x_145) ;  /* 0xfffffffc00f08947 */ /* 0x002fea000383ffff */
[----:B------:R-:W-:Y:S05]  /*75b0*/  BRA `(.L_x_189) ;  /* 0xffffffec00ac7947 */ /* 0x000fea000383ffff */
.L_x_146:
[----:B0-----:R0:W1:Y:S02]  /*75c0*/  SYNCS.PHASECHK.TRANS64.TRYWAIT P0, [R6+URZ], R3 ;  /* 0x00000003060075a7 */ /* 0x001064000800017f */
[----:B-1----:R-:W-:Y:S05]  /*75d0*/  @!P0 NANOSLEEP.SYNCS 0x989680 ;  /* 0x009896800000895d */ /* 0x002fea0003900000 */
[----:B------:R-:W1:Y:S02]  /*75e0*/  @!P0 SYNCS.PHASECHK.TRANS64 P0, [R6+URZ], R3 ;  /* 0x00000003060085a7 */ /* 0x000e64000800007f */
[----:B-1----:R-:W-:Y:S05]  /*75f0*/  @!P0 BRA `(.L_x_146) ;  /* 0xfffffffc00f08947 */ /* 0x002fea000383ffff */
[----:B------:R-:W-:Y:S05]  /*7600*/  BRA `(.L_x_190) ;  /* 0xffffffec00bc7947 */ /* 0x000fea000383ffff */
.L_x_147:
[----:B0-----:R0:W1:Y:S02]  /*7610*/  SYNCS.PHASECHK.TRANS64.TRYWAIT P0, [R7+URZ], R4 ;  /* 0x00000004070075a7 */ /* 0x001064000800017f */
[----:B-1----:R-:W-:Y:S05]  /*7620*/  @!P0 NANOSLEEP.SYNCS 0x989680 ;  /* 0x009896800000895d */ /* 0x002fea0003900000 */
[----:B------:R-:W1:Y:S02]  /*7630*/  @!P0 SYNCS.PHASECHK.TRANS64 P0, [R7+URZ], R4 ;  /* 0x00000004070085a7 */ /* 0x000e64000800007f */
[----:B-1----:R-:W-:Y:S05]  /*7640*/  @!P0 BRA `(.L_x_147) ;  /* 0xfffffffc00f08947 */ /* 0x002fea000383ffff */
[----:B------:R-:W-:Y:S05]  /*7650*/  BRA `(.L_x_191) ;  /* 0xffffffec00cc7947 */ /* 0x000fea000383ffff */
.L_x_148:
[----:B0-----:R0:W1:Y:S02]  /*7660*/  SYNCS.PHASECHK.TRANS64.TRYWAIT P0, [R6+URZ], R3 ;  /* 0x00000003060075a7 */ /* 0x001064000800017f */
[----:B-1----:R-:W-:Y:S05]  /*7670*/  @!P0 NANOSLEEP.SYNCS 0x989680 ;  /* 0x009896800000895d */ /* 0x002fea0003900000 */
[----:B------:R-:W1:Y:S02]  /*7680*/  @!P0 SYNCS.PHASECHK.TRANS64 P0, [R6+URZ], R3 ;  /* 0x00000003060085a7 */ /* 0x000e64000800007f */
[----:B-1----:R-:W-:Y:S05]  /*7690*/  @!P0 BRA `(.L_x_148) ;  /* 0xfffffffc00f08947 */ /* 0x002fea000383ffff */
[----:B------:R-:W-:Y:S05]  /*76a0*/  BRA `(.L_x_192) ;  /* 0xffffffec00dc7947 */ /* 0x000fea000383ffff */
.L_x_149:
[----:B0-----:R0:W1:Y:S02]  /*76b0*/  SYNCS.PHASECHK.TRANS64.TRYWAIT P0, [R7+URZ], R4 ;  /* 0x00000004070075a7 */ /* 0x001064000800017f */
[----:B-1----:R-:W-:Y:S05]  /*76c0*/  @!P0 NANOSLEEP.SYNCS 0x989680 ;  /* 0x009896800000895d */ /* 0x002fea0003900000 */
[----:B------:R-:W1:Y:S02]  /*76d0*/  @!P0 SYNCS.PHASECHK.TRANS64 P0, [R7+URZ], R4 ;  /* 0x00000004070085a7 */ /* 0x000e64000800007f */
[----:B-1----:R-:W-:Y:S05]  /*76e0*/  @!P0 BRA `(.L_x_149) ;  /* 0xfffffffc00f08947 */ /* 0x002fea000383ffff */
[----:B------:R-:W-:Y:S05]  /*76f0*/  BRA `(.L_x_193) ;  /* 0xffffffec00ec7947 */ /* 0x000fea000383ffff */
.L_x_150:
[----:B0-----:R0:W1:Y:S02]  /*7700*/  SYNCS.PHASECHK.TRANS64.TRYWAIT P0, [R6+URZ], R3 ;  /* 0x00000003060075a7 */ /* 0x001064000800017f */
[----:B-1----:R-:W-:Y:S05]  /*7710*/  @!P0 NANOSLEEP.SYNCS 0x989680 ;  /* 0x009896800000895d */ /* 0x002fea0003900000 */
[----:B------:R-:W1:Y:S02]  /*7720*/  @!P0 SYNCS.PHASECHK.TRANS64 P0, [R6+URZ], R3 ;  /* 0x00000003060085a7 */ /* 0x000e64000800007f */
[----:B-1----:R-:W-:Y:S05]  /*7730*/  @!P0 BRA `(.L_x_150) ;  /* 0xfffffffc00f08947 */ /* 0x002fea000383ffff */
[----:B------:R-:W-:Y:S05]  /*7740*/  BRA `(.L_x_194) ;  /* 0xffffffec00fc7947 */ /* 0x000fea000383ffff */
.L_x_151:
[----:B0-----:R0:W1:Y:S02]  /*7750*/  SYNCS.PHASECHK.TRANS64.TRYWAIT P0, [R7+URZ], R4 ;  /* 0x00000004070075a7 */ /* 0x001064000800017f */
[----:B-1----:R-:W-:Y:S05]  /*7760*/  @!P0 NANOSLEEP.SYNCS 0x989680 ;  /* 0x009896800000895d */ /* 0x002fea0003900000 */
[----:B------:R-:W1:Y:S02]  /*7770*/  @!P0 SYNCS.PHASECHK.TRANS64 P0, [R7+URZ], R4 ;  /* 0x00000004070085a7 */ /* 0x000e64000800007f */
[----:B-1----:R-:W-:Y:S05]  /*7780*/  @!P0 BRA `(.L_x_151) ;  /* 0xfffffffc00f08947 */ /* 0x002fea000383ffff */
[----:B------:R-:W-:Y:S05]  /*7790*/  BRA `(.L_x_195) ;  /* 0xfffffff0000c7947 */ /* 0x000fea000383ffff */
.L_x_152:
[----:B0-----:R0:W1:Y:S02]  /*77a0*/  SYNCS.PHASECHK.TRANS64.TRYWAIT P0, [R6+URZ], R3 ;  /* 0x00000003060075a7 */ /* 0x001064000800017f */
[----:B-1----:R-:W-:Y:S05]  /*77b0*/  @!P0 NANOSLEEP.SYNCS 0x989680 ;  /* 0x009896800000895d */ /* 0x002fea0003900000 */
[----:B------:R-:W1:Y:S02]  /*77c0*/  @!P0 SYNCS.PHASECHK.TRANS64 P0, [R6+URZ], R3 ;  /* 0x00000003060085a7 */ /* 0x000e64000800007f */
[----:B-1----:R-:W-:Y:S05]  /*77d0*/  @!P0 BRA `(.L_x_152) ;  /* 0xfffffffc00f08947 */ /* 0x002fea000383ffff */
[----:B------:R-:W-:Y:S05]  /*77e0*/  BRA `(.L_x_196) ;  /* 0xfffffff0001c7947 */ /* 0x000fea000383ffff */
.L_x_153:
[----:B0-----:R0:W1:Y:S02]  /*77f0*/  SYNCS.PHASECHK.TRANS64.TRYWAIT P0, [R7+URZ], R4 ;  /* 0x00000004070075a7 */ /* 0x001064000800017f */
[----:B-1----:R-:W-:Y:S05]  /*7800*/  @!P0 NANOSLEEP.SYNCS 0x989680 ;  /* 0x009896800000895d */ /* 0x002fea0003900000 */
[----:B------:R-:W1:Y:S02]  /*7810*/  @!P0 SYNCS.PHASECHK.TRANS64 P0, [R7+URZ], R4 ;  /* 0x00000004070085a7 */ /* 0x000e64000800007f */
[----:B-1----:R-:W-:Y:S05]  /*7820*/  @!P0 BRA `(.L_x_153) ;  /* 0xfffffffc00f08947 */ /* 0x002fea000383ffff */
[----:B------:R-:W-:Y:S05]  /*7830*/  BRA `(.L_x_197) ;  /* 0xfffffff0002c7947 */ /* 0x000fea000383ffff */
.L_x_154:
[----:B0-----:R0:W1:Y:S02]  /*7840*/  SYNCS.PHASECHK.TRANS64.TRYWAIT P0, [R6+URZ], R3 ;  /* 0x00000003060075a7 */ /* 0x001064000800017f */
[----:B-1----:R-:W-:Y:S05]  /*7850*/  @!P0 NANOSLEEP.SYNCS 0x989680 ;  /* 0x009896800000895d */ /* 0x002fea0003900000 */
[----:B------:R-:W1:Y:S02]  /*7860*/  @!P0 SYNCS.PHASECHK.TRANS64 P0, [R6+URZ], R3 ;  /* 0x00000003060085a7 */ /* 0x000e64000800007f */
[----:B-1----:R-:W-:Y:S05]  /*7870*/  @!P0 BRA `(.L_x_154) ;  /* 0xfffffffc00f08947 */ /* 0x002fea000383ffff */
[----:B------:R-:W-:Y:S05]  /*7880*/  BRA `(.L_x_198) ;  /* 0xfffffff0003c7947 */ /* 0x000fea000383ffff */
.L_x_155:
[----:B0-----:R0:W1:Y:S02]  /*7890*/  SYNCS.PHASECHK.TRANS64.TRYWAIT P0, [R7+URZ], R4 ;  /* 0x00000004070075a7 */ /* 0x001064000800017f */
[----:B-1----:R-:W-:Y:S05]  /*78a0*/  @!P0 NANOSLEEP.SYNCS 0x989680 ;  /* 0x009896800000895d */ /* 0x002fea0003900000 */
[----:B------:R-:W1:Y:S02]  /*78b0*/  @!P0 SYNCS.PHASECHK.TRANS64 P0, [R7+URZ], R4 ;  /* 0x00000004070085a7 */ /* 0x000e64000800007f */
[----:B-1----:R-:W-:Y:S05]  /*78c0*/  @!P0 BRA `(.L_x_155) ;  /* 0xfffffffc00f08947 */ /* 0x002fea000383ffff */
[----:B------:R-:W-:Y:S05]  /*78d0*/  BRA `(.L_x_199) ;  /* 0xfffffff0004c7947 */ /* 0x000fea000383ffff */
.L_x_156:
[----:B0-----:R0:W1:Y:S02]  /*78e0*/  SYNCS.PHASECHK.TRANS64.TRYWAIT P0, [R6+URZ], R3 ;  /* 0x00000003060075a7 */ /* 0x001064000800017f */
[----:B-1----:R-:W-:Y:S05]  /*78f0*/  @!P0 NANOSLEEP.SYNCS 0x989680 ;  /* 0x009896800000895d */ /* 0x002fea0003900000 */
[----:B------:R-:W1:Y:S02]  /*7900*/  @!P0 SYNCS.PHASECHK.TRANS64 P0, [R6+URZ], R3 ;  /* 0x00000003060085a7 */ /* 0x000e64000800007f */
[----:B-1----:R-:W-:Y:S05]  /*7910*/  @!P0 BRA `(.L_x_156) ;  /* 0xfffffffc00f08947 */ /* 0x002fea000383ffff */
[----:B------:R-:W-:Y:S05]  /*7920*/  BRA `(.L_x_200) ;  /* 0xfffffff0005c7947 */ /* 0x000fea000383ffff */
.L_x_157:
[----:B0-----:R0:W1:Y:S02]  /*7930*/  SYNCS.PHASECHK.TRANS64.TRYWAIT P0, [R7+URZ], R4 ;  /* 0x00000004070075a7 */ /* 0x001064000800017f */
[----:B-1----:R-:W-:Y:S05]  /*7940*/  @!P0 NANOSLEEP.SYNCS 0x989680 ;  /* 0x009896800000895d */ /* 0x002fea0003900000 */
[----:B------:R-:W1:Y:S02]  /*7950*/  @!P0 SYNCS.PHASECHK.TRANS64 P0, [R7+URZ], R4 ;  /* 0x00000004070085a7 */ /* 0x000e64000800007f */
[----:B-1----:R-:W-:Y:S05]  /*7960*/  @!P0 BRA `(.L_x_157) ;  /* 0xfffffffc00f08947 */ /* 0x002fea000383ffff */
[----:B------:R-:W-:Y:S05]  /*7970*/  BRA `(.L_x_201) ;  /* 0xfffffff0006c7947 */ /* 0x000fea000383ffff */
.L_x_158:
[----:B0-----:R0:W1:Y:S02]  /*7980*/  SYNCS.PHASECHK.TRANS64.TRYWAIT P0, [R6+URZ], R3 ;  /* 0x00000003060075a7 */ /* 0x001064000800017f */
[----:B-1----:R-:W-:Y:S05]  /*7990*/  @!P0 NANOSLEEP.SYNCS 0x989680 ;  /* 0x009896800000895d */ /* 0x002fea0003900000 */
[----:B------:R-:W1:Y:S02]  /*79a0*/  @!P0 SYNCS.PHASECHK.TRANS64 P0, [R6+URZ], R3 ;  /* 0x00000003060085a7 */ /* 0x000e64000800007f */
[----:B-1----:R-:W-:Y:S05]  /*79b0*/  @!P0 BRA `(.L_x_158) ;  /* 0xfffffffc00f08947 */ /* 0x002fea000383ffff */
[----:B------:R-:W-:Y:S05]  /*79c0*/  BRA `(.L_x_202) ;  /* 0xfffffff0007c7947 */ /* 0x000fea000383ffff */
.L_x_159:
[----:B0-----:R0:W1:Y:S02]  /*79d0*/  SYNCS.PHASECHK.TRANS64.TRYWAIT P0, [R7+URZ], R4 ;  /* 0x00000004070075a7 */ /* 0x001064000800017f */
[----:B-1----:R-:W-:Y:S05]  /*79e0*/  @!P0 NANOSLEEP.SYNCS 0x989680 ;  /* 0x009896800000895d */ /* 0x002fea0003900000 */
[----:B------:R-:W1:Y:S02]  /*79f0*/  @!P0 SYNCS.PHASECHK.TRANS64 P0, [R7+URZ], R4 ;  /* 0x00000004070085a7 */ /* 0x000e64000800007f */
[----:B-1----:R-:W-:Y:S05]  /*7a00*/  @!P0 BRA `(.L_x_159) ;  /* 0xfffffffc00f08947 */ /* 0x002fea000383ffff */
[----:B------:R-:W-:Y:S05]  /*7a10*/  BRA `(.L_x_203) ;  /* 0xfffffff0008c7947 */ /* 0x000fea000383ffff */
.L_x_160:
[----:B-1----:R1:W2:Y:S02]  /*7a20*/  SYNCS.PHASECHK.TRANS64.TRYWAIT P0, [R6+URZ], R3 ;  /* 0x00000003060075a7 */ /* 0x0022a4000800017f */
[----:B--2---:R-:W-:Y:S05]  /*7a30*/  @!P0 NANOSLEEP.SYNCS 0x989680 ;  /* 0x009896800000895d */ /* 0x004fea0003900000 */
[----:B------:R-:W2:Y:S02]  /*7a40*/  @!P0 SYNCS.PHASECHK.TRANS64 P0, [R6+URZ], R3 ;  /* 0x00000003060085a7 */ /* 0x000ea4000800007f */
[----:B--2---:R-:W-:Y:S05]  /*7a50*/  @!P0 BRA `(.L_x_160) ;  /* 0xfffffffc00f08947 */ /* 0x004fea000383ffff */
[----:B------:R-:W-:Y:S05]  /*7a60*/  BRA `(.L_x_204) ;  /* 0xfffffff000947947 */ /* 0x000fea000383ffff */
.L_x_205:
[----:B------:R-:W-:-:S00]  /*7a70*/  BRA `(.L_x_205) ;  /* 0xfffffffc00fc7947 */ /* 0x000fc0000383ffff */
[----:B------:R-:W-:-:S00]  /*7a80*/  NOP ;  /* 0x0000000000007918 */ /* 0x000fc00000000000 */
[----:B------:R-:W-:-:S00]  /*7a90*/  NOP ;  /* 0x0000000000007918 */ /* 0x000fc00000000000 */
[----:B------:R-:W-:-:S00]  /*7aa0*/  NOP ;  /* 0x0000000000007918 */ /* 0x000fc00000000000 */
[----:B------:R-:W-:-:S00]  /*7ab0*/  NOP ;  /* 0x0000000000007918 */ /* 0x000fc00000000000 */
[----:B------:R-:W-:-:S00]  /*7ac0*/  NOP ;  /* 0x0000000000007918 */ /* 0x000fc00000000000 */
[----:B------:R-:W-:-:S00]  /*7ad0*/  NOP ;  /* 0x0000000000007918 */ /* 0x000fc00000000000 */
[----:B------:R-:W-:-:S00]  /*7ae0*/  NOP ;  /* 0x0000000000007918 */ /* 0x000fc00000000000 */
[----:B------:R-:W-:-:S00]  /*7af0*/  NOP ;  /* 0x0000000000007918 */ /* 0x000fc00000000000 */
.L_x_206:


//--------------------- .nv.global.init           --------------------------
	.section	.nv.global.init,"aw",@progbits
.nv.global.init:
	.type		$str$22,@object
	.size		$str$22,($str$23 - $str$22)
$str$22:
        /*0000*/ 	.byte	0x6b, 0x5f, 0x74, 0x69, 0x6c, 0x65, 0x5f, 0x63, 0x6f, 0x75, 0x6e, 0x74, 0x20, 0x3e, 0x3d, 0x20
        /*0010*/ 	.byte	0x31, 0x00
	.type		$str$23,@object
	.size		$str$23,(__unnamed_1 - $str$23)
$str$23:
        /*0012*/ 	.byte	0x2f, 0x74, 0x6d, 0x70, 0x2f, 0x63, 0x75, 0x74, 0x6c, 0x61, 0x73, 0x73, 0x5f, 0x73, 0x77, 0x65
        /*0022*/ 	.byte	0x65, 0x70, 0x5f, 0x73, 0x72, 0x63, 0x2f, 0x69, 0x6e, 0x63, 0x6c, 0x75, 0x64, 0x65, 0x2f, 0x63
        /*0032*/ 	.byte	0x75, 0x74, 0x6c, 0x61, 0x73, 0x73, 0x2f, 0x67, 0x65, 0x6d, 0x6d, 0x2f, 0x63, 0x6f, 0x6c, 0x6c
        /*0042*/ 	.byte	0x65, 0x63, 0x74, 0x69, 0x76, 0x65, 0x2f, 0x73, 0x6d, 0x39, 0x30, 0x5f, 0x6d, 0x6d, 0x61, 0x5f
        /*0052*/ 	.byte	0x74, 0x6d, 0x61, 0x5f, 0x67, 0x6d, 0x6d, 0x61, 0x5f, 0x73, 0x73, 0x5f, 0x77, 0x61, 0x72, 0x70
        /*0062*/ 	.byte	0x73, 0x70, 0x65, 0x63, 0x69, 0x61, 0x6c, 0x69, 0x7a, 0x65, 0x64, 0x2e, 0x68, 0x70, 0x70, 0x00
	.type		__unnamed_1,@object
	.size		__unnamed_1,(.L_0 - __unnamed_1)
__unnamed_1:
        /*0072*/ 	.byte	0x76, 0x6f, 0x69, 0x64, 0x20, 0x63, 0x75, 0x74, 0x6c, 0x61, 0x73, 0x73, 0x3a, 0x3a, 0x67, 0x65
        /* <DEDUP_REMOVED lines=172> */
        /*0b42*/ 	.byte	0x6e, 0x74, 0x69, 0x74, 0x79, 0x5d, 0x00
.L_0:


//--------------------- .nv.shared._ZN7cutlass13device_kernelINS_4gemm6kernel13GemmUniversalIN4cute5tupleIJiiiiEEENS1_10collective13CollectiveMmaINS1_34MainloopSm90TmaGmmaWarpSpecializedILi37ENS5_IJNS4_1CILi1EEENSA_ILi2EEESB_EEENS1_35KernelTmaWarpSpecializedCooperativeEEENS5_IJNSA_ILi128EEENSA_ILi64EEENSA_ILi32EEEEEEaNS5_IJlSB_lEEEaSK_NS4_8TiledMMAINS4_8MMA_AtomIJNS4_4SM904GMMA26MMA_64x64x32_S32S8S8_SS_TNEEEENS4_6LayoutINS5_IJSC_SB_SB_EEENS5_IJSB_NSA_ILi0EEEST_EEEEENS5_IJNS4_10UnderscoreESW_SW_EEEEENS4_23SM90_TMA_LOAD_MULTICASTENS4_14ComposedLayoutINS4_7SwizzleILi1ELi4ELi3EEENS4_18smem_ptr_flag_bitsILi8EEENSR_INS5_IJNSA_ILi8EEESI_EEENS5_IJSI_SB_EEEEEEEvNS4_8identityENS4_13SM90_TMA_LOADES19_vS1A_EENS_8epilogue10collective6detail29Sm90TmaWarpSpecializedAdapterINS1E_15DefaultEpilogueIaSK_SK_NS1D_6thread17LinearCombinationIaLi1EiiLNS1I_9ScaleType4KindE0ELNS_15FloatRoundStyleE2EaEENS1_15EpilogueDefaultEEEEEvvEEEEvNT_6ParamsE --------------------------
	.section	.nv.shared._ZN7cutlass13device_kernelINS_4gemm6kernel13GemmUniversalIN4cute5tupleIJiiiiEEENS1_10collective13CollectiveMmaINS1_34MainloopSm90TmaGmmaWarpSpecializedILi37ENS5_IJNS4_1CILi1EEENSA_ILi2EEESB_EEENS1_35KernelTmaWarpSpecializedCooperativeEEENS5_IJNSA_ILi128EEENSA_ILi64EEENSA_ILi32EEEEEEaNS5_IJlSB_lEEEaSK_NS4_8TiledMMAINS4_8MMA_AtomIJNS4_4SM904GMMA26MMA_64x64x32_S32S8S8_SS_TNEEEENS4_6LayoutINS5_IJSC_SB_SB_EEENS5_IJSB_NSA_ILi0EEEST_EEEEENS5_IJNS4_10UnderscoreESW_SW_EEEEENS4_23SM90_TMA_LOAD_MULTICASTENS4_14ComposedLayoutINS4_7SwizzleILi1ELi4ELi3EEENS4_18smem_ptr_flag_bitsILi8EEENSR_INS5_IJNSA_ILi8EEESI_EEENS5_IJSI_SB_EEEEEEEvNS4_8identityENS4_13SM90_TMA_LOADES19_vS1A_EENS_8epilogue10collective6detail29Sm90TmaWarpSpecializedAdapterINS1E_15DefaultEpilogueIaSK_SK_NS1D_6thread17LinearCombinationIaLi1EiiLNS1I_9ScaleType4KindE0ELNS_15FloatRoundStyleE2EaEENS1_15EpilogueDefaultEEEEEvvEEEEvNT_6ParamsE,"aw",@nobits
	.sectionflags	@""
	.align	16
	.zero		1024


//--------------------- .nv.shared.reserved.0     --------------------------
	.section	.nv.shared.reserved.0,"aw",@nobits
	.weak		__nv_reservedSMEM_offset_0_alias
	.size		__nv_reservedSMEM_offset_0_alias, 0, 0
	.other		__nv_reservedSMEM_offset_0_alias,@"STO_CUDA_RESERVED_SHARED STV_DEFAULT"
__nv_reservedSMEM_offset_0_alias:
	.zero		0


//--------------------- .nv.global                --------------------------
	.section	.nv.global,"aw",@nobits
.nv.global:
	.type		_ZN40_INTERNAL_f4e30522_4_k_cu_80efa946_169344cute1_E,@object
	.size		_ZN40_INTERNAL_f4e30522_4_k_cu_80efa946_169344cute1_E,(_ZN40_INTERNAL_f4e30522_4_k_cu_80efa946_169344cuda3std3__45__cpo6cbeginE - _ZN40_INTERNAL_f4e30522_4_k_cu_80efa946_169344cute1_E)
_ZN40_INTERNAL_f4e30522_4_k_cu_80efa946_169344cute1_E:
	.zero		1
	.type		_ZN40_INTERNAL_f4e30522_4_k_cu_80efa946_169344cuda3std3__45__cpo6cbeginE,@object
	.size		_ZN40_INTERNAL_f4e30522_4_k_cu_80efa946_169344cuda3std3__45__cpo6cbeginE,(_ZN40_INTERNAL_f4e30522_4_k_cu_80efa946_169344cuda3std3__48in_placeE - _ZN40_INTERNAL_f4e30522_4_k_cu_80efa946_169344cuda3std3__45__cpo6cbeginE)
_ZN40_INTERNAL_f4e30522_4_k_cu_80efa946_169344cuda3std3__45__cpo6cbeginE:
	.zero		1
	.type		_ZN40_INTERNAL_f4e30522_4_k_cu_80efa946_169344cuda3std3__48in_placeE,@object
	.size		_ZN40_INTERNAL_f4e30522_4_k_cu_80efa946_169344cuda3std3__48in_placeE,(_ZN40_INTERNAL_f4e30522_4_k_cu_80efa946_169344cuda3std6ranges3__45__cpo9iter_moveE - _ZN40_INTERNAL_f4e30522_4_k_cu_80efa946_169344cuda3std3__48in_placeE)
_ZN40_INTERNAL_f4e30522_4_k_cu_80efa946_169344cuda3std3__48in_placeE:
	.zero		1
	.type		_ZN40_INTERNAL_f4e30522_4_k_cu_80efa946_169344cuda3std6ranges3__45__cpo9iter_moveE,@object
	.size		_ZN40_INTERNAL_f4e30522_4_k_cu_80efa946_169344cuda3std6ranges3__45__cpo9iter_moveE,(_ZN40_INTERNAL_f4e30522_4_k_cu_80efa946_169344cuda3std3__45__cpo5beginE - _ZN40_INTERNAL_f4e30522_4_k_cu_80efa946_169344cuda3std6ranges3__45__cpo9iter_moveE)
_ZN40_INTERNAL_f4e30522_4_k_cu_80efa946_169344cuda3std6ranges3__45__cpo9iter_moveE:
	.zero		1
	.type		_ZN40_INTERNAL_f4e30522_4_k_cu_80efa946_169344cuda3std3__45__cpo5beginE,@object
	.size		_ZN40_INTERNAL_f4e30522_4_k_cu_80efa946_169344cuda3std3__45__cpo5beginE,(_ZN40_INTERNAL_f4e30522_4_k_cu_80efa946_169344cuda3std3__442_GLOBAL__N__f4e30522_4_k_cu_80efa946_169346ignoreE - _ZN40_INTERNAL_f4e30522_4_k_cu_80efa946_169344cuda3std3__45__cpo5beginE)
_ZN40_INTERNAL_f4e30522_4_k_cu_80efa946_169344cuda3std3__45__cpo5beginE:
	.zero		1
	.type		_ZN40_INTERNAL_f4e30522_4_k_cu_80efa946_169344cuda3std3__442_GLOBAL__N__f4e30522_4_k_cu_80efa946_169346ignoreE,@object
	.size		_ZN40_INTERNAL_f4e30522_4_k_cu_80efa946_169344cuda3std3__442_GLOBAL__N__f4e30522_4_k_cu_80efa946_169346ignoreE,(_ZN40_INTERNAL_f4e30522_4_k_cu_80efa946_169344cute7productE - _ZN40_INTERNAL_f4e30522_4_k_cu_80efa946_169344cuda3std3__442_GLOBAL__N__f4e30522_4_k_cu_80efa946_169346ignoreE)
_ZN40_INTERNAL_f4e30522_4_k_cu_80efa946_169344cuda3std3__442_GLOBAL__N__f4e30522_4_k_cu_80efa946_169346ignoreE:
	.zero		1
	.type		_ZN40_INTERNAL_f4e30522_4_k_cu_80efa946_169344cute7productE,@object
	.size		_ZN40_INTERNAL_f4e30522_4_k_cu_80efa946_169344cute7productE,(_ZN40_INTERNAL_f4e30522_4_k_cu_80efa946_169344cuda3std3__45__cpo3endE - _ZN40_INTERNAL_f4e30522_4_k_cu_80efa946_169344cute7productE)
_ZN40_INTERNAL_f4e30522_4_k_cu_80efa946_169344cute7productE:
	.zero		1
	.type		_ZN40_INTERNAL_f4e30522_4_k_cu_80efa946_169344cuda3std3__45__cpo3endE,@object
	.size		_ZN40_INTERNAL_f4e30522_4_k_cu_80efa946_169344cuda3std3__45__cpo3endE,(_ZN40_INTERNAL_f4e30522_4_k_cu_80efa946_169344cuda3std3__419piecewise_constructE - _ZN40_INTERNAL_f4e30522_4_k_cu_80efa946_169344cuda3std3__45__cpo3endE)
_ZN40_INTERNAL_f4e30522_4_k_cu_80efa946_169344cuda3std3__45__cpo3endE:
	.zero		1
	.type		_ZN40_INTERNAL_f4e30522_4_k_cu_80efa946_169344cuda3std3__419piecewise_constructE,@object
	.size		_ZN40_INTERNAL_f4e30522_4_k_cu_80efa946_169344cuda3std3__419piecewise_constructE,(_ZN40_INTERNAL_f4e30522_4_k_cu_80efa946_169344cuda3std3__45__cpo4cendE - _ZN40_INTERNAL_f4e30522_4_k_cu_80efa946_169344cuda3std3__419piecewise_constructE)
_ZN40_INTERNAL_f4e30522_4_k_cu_80efa946_169344cuda3std3__419piecewise_constructE:
	.zero		1
	.type		_ZN40_INTERNAL_f4e30522_4_k_cu_80efa946_169344cuda3std3__45__cpo4cendE,@object
	.size		_ZN40_INTERNAL_f4e30522_4_k_cu_80efa946_169344cuda3std3__45__cpo4cendE,(_ZN40_INTERNAL_f4e30522_4_k_cu_80efa946_169344cuda3std6ranges3__45__cpo4swapE - _ZN40_INTERNAL_f4e30522_4_k_cu_80efa946_169344cuda3std3__45__cpo4cendE)
_ZN40_INTERNAL_f4e30522_4_k_cu_80efa946_169344cuda3std3__45__cpo4cendE:
	.zero		1
	.type		_ZN40_INTERNAL_f4e30522_4_k_cu_80efa946_169344cuda3std6ranges3__45__cpo4swapE,@object
	.size		_ZN40_INTERNAL_f4e30522_4_k_cu_80efa946_169344cuda3std6ranges3__45__cpo4swapE,(.L_8 - _ZN40_INTERNAL_f4e30522_4_k_cu_80efa946_169344cuda3std6ranges3__45__cpo4swapE)
_ZN40_INTERNAL_f4e30522_4_k_cu_80efa946_169344cuda3std6ranges3__45__cpo4swapE:
	.zero		1
.L_8:


//--------------------- .nv.constant0._ZN7cutlass13device_kernelINS_4gemm6kernel13GemmUniversalIN4cute5tupleIJiiiiEEENS1_10collective13CollectiveMmaINS1_34MainloopSm90TmaGmmaWarpSpecializedILi37ENS5_IJNS4_1CILi1EEENSA_ILi2EEESB_EEENS1_35KernelTmaWarpSpecializedCooperativeEEENS5_IJNSA_ILi128EEENSA_ILi64EEENSA_ILi32EEEEEEaNS5_IJlSB_lEEEaSK_NS4_8TiledMMAINS4_8MMA_AtomIJNS4_4SM904GMMA26MMA_64x64x32_S32S8S8_SS_TNEEEENS4_6LayoutINS5_IJSC_SB_SB_EEENS5_IJSB_NSA_ILi0EEEST_EEEEENS5_IJNS4_10UnderscoreESW_SW_EEEEENS4_23SM90_TMA_LOAD_MULTICASTENS4_14ComposedLayoutINS4_7SwizzleILi1ELi4ELi3EEENS4_18smem_ptr_flag_bitsILi8EEENSR_INS5_IJNSA_ILi8EEESI_EEENS5_IJSI_SB_EEEEEEEvNS4_8identityENS4_13SM90_TMA_LOADES19_vS1A_EENS_8epilogue10collective6detail29Sm90TmaWarpSpecializedAdapterINS1E_15DefaultEpilogueIaSK_SK_NS1D_6thread17LinearCombinationIaLi1EiiLNS1I_9ScaleType4KindE0ELNS_15FloatRoundStyleE2EaEENS1_15EpilogueDefaultEEEEEvvEEEEvNT_6ParamsE --------------------------
	.section	.nv.constant0._ZN7cutlass13device_kernelINS_4gemm6kernel13GemmUniversalIN4cute5tupleIJiiiiEEENS1_10collective13CollectiveMmaINS1_34MainloopSm90TmaGmmaWarpSpecializedILi37ENS5_IJNS4_1CILi1EEENSA_ILi2EEESB_EEENS1_35KernelTmaWarpSpecializedCooperativeEEENS5_IJNSA_ILi128EEENSA_ILi64EEENSA_ILi32EEEEEEaNS5_IJlSB_lEEEaSK_NS4_8TiledMMAINS4_8MMA_AtomIJNS4_4SM904GMMA26MMA_64x64x32_S32S8S8_SS_TNEEEENS4_6LayoutINS5_IJSC_SB_SB_EEENS5_IJSB_NSA_ILi0EEEST_EEEEENS5_IJNS4_10UnderscoreESW_SW_EEEEENS4_23SM90_TMA_LOAD_MULTICASTENS4_14ComposedLayoutINS4_7SwizzleILi1ELi4ELi3EEENS4_18smem_ptr_flag_bitsILi8EEENSR_INS5_IJNSA_ILi8EEESI_EEENS5_IJSI_SB_EEEEEEEvNS4_8identityENS4_13SM90_TMA_LOADES19_vS1A_EENS_8epilogue10collective6detail29Sm90TmaWarpSpecializedAdapterINS1E_15DefaultEpilogueIaSK_SK_NS1D_6thread17LinearCombinationIaLi1EiiLNS1I_9ScaleType4KindE0ELNS_15FloatRoundStyleE2EaEENS1_15EpilogueDefaultEEEEEvvEEEEvNT_6ParamsE,"a",@progbits
	.sectionflags	@""
	.align	4
.nv.constant0._ZN7cutlass13device_kernelINS_4gemm6kernel13GemmUniversalIN4cute5tupleIJiiiiEEENS1_10collective13CollectiveMmaINS1_34MainloopSm90TmaGmmaWarpSpecializedILi37ENS5_IJNS4_1CILi1EEENSA_ILi2EEESB_EEENS1_35KernelTmaWarpSpecializedCooperativeEEENS5_IJNSA_ILi128EEENSA_ILi64EEENSA_ILi32EEEEEEaNS5_IJlSB_lEEEaSK_NS4_8TiledMMAINS4_8MMA_AtomIJNS4_4SM904GMMA26MMA_64x64x32_S32S8S8_SS_TNEEEENS4_6LayoutINS5_IJSC_SB_SB_EEENS5_IJSB_NSA_ILi0EEEST_EEEEENS5_IJNS4_10UnderscoreESW_SW_EEEEENS4_23SM90_TMA_LOAD_MULTICASTENS4_14ComposedLayoutINS4_7SwizzleILi1ELi4ELi3EEENS4_18smem_ptr_flag_bitsILi8EEENSR_INS5_IJNSA_ILi8EEESI_EEENS5_IJSI_SB_EEEEEEEvNS4_8identityENS4_13SM90_TMA_LOADES19_vS1A_EENS_8epilogue10collective6detail29Sm90TmaWarpSpecializedAdapterINS1E_15DefaultEpilogueIaSK_SK_NS1D_6thread17LinearCombinationIaLi1EiiLNS1I_9ScaleType4KindE0ELNS_15FloatRoundStyleE2EaEENS1_15EpilogueDefaultEEEEEvvEEEEvNT_6ParamsE:
	.zero		1664


//--------------------- SYMBOLS --------------------------

	.type		.nv.reservedSmem.offset0,@object
	.size		.nv.reservedSmem.offset0,0x4
	.type		__assertfail,@function
